//
// Generated by NVIDIA NVVM Compiler
//
// Compiler Build ID: CL-36424714
// Cuda compilation tools, release 13.0, V13.0.88
// Based on NVVM 20.0.0
//

.version 9.0
.target sm_100
.address_size 64

	// .globl	_Z11init_kernelPii
.extern .shared .align 16 .b8 sdata[];

.visible .entry _Z11init_kernelPii(
	.param .u64 .ptr .align 1 _Z11init_kernelPii_param_0,
	.param .u32 _Z11init_kernelPii_param_1
)
{
	.reg .b32 	%r<13>;
	.reg .b64 	%rd<10>;

	ld.param.u64 	%rd1, [_Z11init_kernelPii_param_0];
	ld.param.u32 	%r1, [_Z11init_kernelPii_param_1];
	cvta.to.global.u64 	%rd2, %rd1;
	mov.u32 	%r2, %ctaid.x;
	mov.u32 	%r3, %ntid.x;
	mov.u32 	%r4, %tid.x;
	mad.lo.s32 	%r5, %r2, %r3, %r4;
	mov.u32 	%r6, %ctaid.y;
	mov.u32 	%r7, %ntid.y;
	mov.u32 	%r8, %tid.y;
	mad.lo.s32 	%r9, %r6, %r7, %r8;
	add.s32 	%r10, %r2, %r8;
	add.s32 	%r11, %r10, %r4;
	mul.wide.u32 	%rd3, %r11, 1664525;
	add.s64 	%rd4, %rd3, 1013904223;
	mul.hi.u64 	%rd5, %rd4, 6148914691236517206;
	mul.lo.s64 	%rd6, %rd5, 3;
	sub.s64 	%rd7, %rd4, %rd6;
	mad.lo.s32 	%r12, %r1, %r9, %r5;
	mul.wide.s32 	%rd8, %r12, 4;
	add.s64 	%rd9, %rd2, %rd8;
	st.global.u32 	[%rd9], %rd7;
	ret;

}
	// .globl	_Z11life_kernelPiS_ii
.visible .entry _Z11life_kernelPiS_ii(
	.param .u64 .ptr .align 1 _Z11life_kernelPiS_ii_param_0,
	.param .u64 .ptr .align 1 _Z11life_kernelPiS_ii_param_1,
	.param .u32 _Z11life_kernelPiS_ii_param_2,
	.param .u32 _Z11life_kernelPiS_ii_param_3
)
{
	.reg .pred 	%p<31>;
	.reg .b16 	%rs<28>;
	.reg .b32 	%r<161>;
	.reg .b64 	%rd<25>;

	ld.param.u64 	%rd3, [_Z11life_kernelPiS_ii_param_0];
	ld.param.u64 	%rd2, [_Z11life_kernelPiS_ii_param_1];
	ld.param.u32 	%r59, [_Z11life_kernelPiS_ii_param_2];
	ld.param.u32 	%r60, [_Z11life_kernelPiS_ii_param_3];
	cvta.to.global.u64 	%rd1, %rd3;
	mov.u32 	%r61, %ctaid.x;
	mov.u32 	%r62, %ntid.x;
	mul.lo.s32 	%r1, %r61, %r62;
	mov.u32 	%r2, %tid.x;
	add.s32 	%r3, %r1, %r2;
	mov.u32 	%r63, %ctaid.y;
	mov.u32 	%r4, %ntid.y;
	mul.lo.s32 	%r5, %r63, %r4;
	mov.u32 	%r6, %tid.y;
	add.s32 	%r7, %r5, %r6;
	rem.u32 	%r8, %r3, %r59;
	rem.u32 	%r64, %r7, %r60;
	mul.lo.s32 	%r9, %r64, %r59;
	add.s32 	%r65, %r9, %r8;
	mul.wide.u32 	%rd4, %r65, 4;
	add.s64 	%rd5, %rd1, %rd4;
	ld.global.u32 	%r10, [%rd5];
	add.s32 	%r11, %r6, 1;
	add.s32 	%r12, %r2, 1;
	mad.lo.s32 	%r13, %r6, 10, 10;
	add.s32 	%r66, %r13, %r2;
	shl.b32 	%r67, %r66, 2;
	mov.u32 	%r68, sdata;
	add.s32 	%r14, %r68, %r67;
	st.shared.u32 	[%r14+4], %r10;
	setp.ne.s32 	%p1, %r6, 0;
	add.s32 	%r15, %r62, -1;
	@%p1 bra 	$L__BB1_5;
	setp.ne.s32 	%p2, %r2, 0;
	add.s32 	%r69, %r7, -1;
	rem.u32 	%r70, %r69, %r60;
	mul.lo.s32 	%r16, %r70, %r59;
	add.s32 	%r71, %r16, %r8;
	mul.wide.u32 	%rd6, %r71, 4;
	add.s64 	%rd7, %rd1, %rd6;
	ld.global.u32 	%r72, [%rd7];
	st.shared.u32 	[%r14+-36], %r72;
	@%p2 bra 	$L__BB1_3;
	add.s32 	%r73, %r3, -1;
	rem.u32 	%r74, %r73, %r59;
	add.s32 	%r75, %r74, %r16;
	mul.wide.u32 	%rd8, %r75, 4;
	add.s64 	%rd9, %rd1, %rd8;
	ld.global.u32 	%r76, [%rd9];
	st.shared.u32 	[%r14+-40], %r76;
$L__BB1_3:
	setp.ne.s32 	%p3, %r2, %r15;
	@%p3 bra 	$L__BB1_5;
	add.s32 	%r77, %r12, %r1;
	rem.u32 	%r78, %r77, %r59;
	add.s32 	%r79, %r78, %r16;
	mul.wide.u32 	%rd10, %r79, 4;
	add.s64 	%rd11, %rd1, %rd10;
	ld.global.u32 	%r80, [%rd11];
	st.shared.u32 	[%r14+-32], %r80;
$L__BB1_5:
	add.s32 	%r81, %r4, -1;
	setp.ne.s32 	%p4, %r6, %r81;
	@%p4 bra 	$L__BB1_10;
	setp.ne.s32 	%p5, %r2, 0;
	add.s32 	%r82, %r11, %r5;
	rem.u32 	%r83, %r82, %r60;
	mul.lo.s32 	%r17, %r83, %r59;
	add.s32 	%r84, %r17, %r8;
	mul.wide.u32 	%rd12, %r84, 4;
	add.s64 	%rd13, %rd1, %rd12;
	ld.global.u32 	%r85, [%rd13];
	st.shared.u32 	[%r14+44], %r85;
	@%p5 bra 	$L__BB1_8;
	add.s32 	%r86, %r3, -1;
	rem.u32 	%r87, %r86, %r59;
	add.s32 	%r88, %r87, %r17;
	mul.wide.u32 	%rd14, %r88, 4;
	add.s64 	%rd15, %rd1, %rd14;
	ld.global.u32 	%r89, [%rd15];
	st.shared.u32 	[%r14+40], %r89;
$L__BB1_8:
	setp.ne.s32 	%p6, %r2, %r15;
	@%p6 bra 	$L__BB1_10;
	add.s32 	%r90, %r12, %r1;
	rem.u32 	%r91, %r90, %r59;
	add.s32 	%r92, %r91, %r17;
	mul.wide.u32 	%rd16, %r92, 4;
	add.s64 	%rd17, %rd1, %rd16;
	ld.global.u32 	%r93, [%rd17];
	st.shared.u32 	[%r14+48], %r93;
$L__BB1_10:
	setp.ne.s32 	%p7, %r2, 0;
	@%p7 bra 	$L__BB1_12;
	add.s32 	%r94, %r3, -1;
	rem.u32 	%r95, %r94, %r59;
	add.s32 	%r96, %r95, %r9;
	mul.wide.u32 	%rd18, %r96, 4;
	add.s64 	%rd19, %rd1, %rd18;
	ld.global.u32 	%r97, [%rd19];
	shl.b32 	%r98, %r13, 2;
	add.s32 	%r100, %r68, %r98;
	st.shared.u32 	[%r100], %r97;
$L__BB1_12:
	setp.ne.s32 	%p8, %r2, %r15;
	@%p8 bra 	$L__BB1_14;
	add.s32 	%r101, %r12, %r1;
	rem.u32 	%r102, %r101, %r59;
	add.s32 	%r103, %r102, %r9;
	mul.wide.u32 	%rd20, %r103, 4;
	add.s64 	%rd21, %rd1, %rd20;
	ld.global.u32 	%r104, [%rd21];
	st.shared.u32 	[%r14+8], %r104;
$L__BB1_14:
	bar.sync 	0;
	cvt.u16.u32 	%rs2, %r6;
	mul.hi.u16 	%rs3, %rs2, 6554;
	mul.lo.s16 	%rs4, %rs3, 10;
	sub.s16 	%rs5, %rs2, %rs4;
	mul.lo.s16 	%rs6, %rs5, 10;
	cvt.u32.u16 	%r18, %rs6;
	add.s16 	%rs7, %rs2, 2;
	mul.hi.u16 	%rs8, %rs7, 6554;
	mul.lo.s16 	%rs9, %rs8, 10;
	sub.s16 	%rs10, %rs7, %rs9;
	mul.lo.s16 	%rs11, %rs10, 10;
	cvt.u32.u16 	%r19, %rs11;
	cvt.u16.u32 	%rs1, %r2;
	mul.hi.u16 	%rs12, %rs1, 6554;
	mul.lo.s16 	%rs13, %rs12, 10;
	sub.s16 	%rs14, %rs1, %rs13;
	cvt.u32.u16 	%r20, %rs14;
	add.s32 	%r106, %r20, %r18;
	shl.b32 	%r107, %r106, 2;
	add.s32 	%r109, %r68, %r107;
	ld.shared.u32 	%r21, [%r109];
	setp.eq.s32 	%p9, %r21, 2;
	selp.u32 	%r148, 1, 0, %p9;
	setp.eq.s32 	%p10, %r21, 1;
	selp.u32 	%r147, 1, 0, %p10;
	add.s32 	%r110, %r20, %r19;
	shl.b32 	%r111, %r110, 2;
	add.s32 	%r112, %r68, %r111;
	ld.shared.u32 	%r105, [%r112];
	setp.eq.s32 	%p11, %r105, 2;
	@%p11 bra 	$L__BB1_17;
	setp.ne.s32 	%p12, %r105, 1;
	@%p12 bra 	$L__BB1_18;
	setp.eq.s32 	%p14, %r21, 1;
	selp.b32 	%r147, 2, 1, %p14;
	bra.uni 	$L__BB1_18;
$L__BB1_17:
	setp.eq.s32 	%p13, %r21, 2;
	selp.b32 	%r148, 2, 1, %p13;
$L__BB1_18:
	cvt.u16.u32 	%rs15, %r12;
	mul.hi.u16 	%rs16, %rs15, 6554;
	mul.lo.s16 	%rs17, %rs16, 10;
	sub.s16 	%rs18, %rs15, %rs17;
	cvt.u32.u16 	%r28, %rs18;
	add.s32 	%r114, %r28, %r18;
	shl.b32 	%r115, %r114, 2;
	add.s32 	%r117, %r68, %r115;
	ld.shared.u32 	%r113, [%r117];
	setp.eq.s32 	%p15, %r113, 1;
	@%p15 bra 	$L__BB1_21;
	setp.ne.s32 	%p16, %r113, 2;
	@%p16 bra 	$L__BB1_22;
	add.s32 	%r148, %r148, 1;
	bra.uni 	$L__BB1_22;
$L__BB1_21:
	add.s32 	%r147, %r147, 1;
$L__BB1_22:
	add.s32 	%r119, %r28, %r19;
	shl.b32 	%r120, %r119, 2;
	add.s32 	%r122, %r68, %r120;
	ld.shared.u32 	%r118, [%r122];
	setp.eq.s32 	%p17, %r118, 1;
	@%p17 bra 	$L__BB1_25;
	setp.ne.s32 	%p18, %r118, 2;
	@%p18 bra 	$L__BB1_26;
	add.s32 	%r148, %r148, 1;
	bra.uni 	$L__BB1_26;
$L__BB1_25:
	add.s32 	%r147, %r147, 1;
$L__BB1_26:
	add.s16 	%rs19, %rs1, 2;
	mul.hi.u16 	%rs20, %rs19, 6554;
	mul.lo.s16 	%rs21, %rs20, 10;
	sub.s16 	%rs22, %rs19, %rs21;
	cvt.u32.u16 	%r37, %rs22;
	add.s32 	%r124, %r37, %r18;
	shl.b32 	%r125, %r124, 2;
	add.s32 	%r127, %r68, %r125;
	ld.shared.u32 	%r123, [%r127];
	setp.eq.s32 	%p19, %r123, 1;
	@%p19 bra 	$L__BB1_29;
	setp.ne.s32 	%p20, %r123, 2;
	@%p20 bra 	$L__BB1_30;
	add.s32 	%r148, %r148, 1;
	bra.uni 	$L__BB1_30;
$L__BB1_29:
	add.s32 	%r147, %r147, 1;
$L__BB1_30:
	add.s32 	%r129, %r37, %r19;
	shl.b32 	%r130, %r129, 2;
	add.s32 	%r132, %r68, %r130;
	ld.shared.u32 	%r128, [%r132];
	setp.eq.s32 	%p21, %r128, 1;
	@%p21 bra 	$L__BB1_33;
	setp.ne.s32 	%p22, %r128, 2;
	@%p22 bra 	$L__BB1_34;
	add.s32 	%r148, %r148, 1;
	bra.uni 	$L__BB1_34;
$L__BB1_33:
	add.s32 	%r147, %r147, 1;
$L__BB1_34:
	cvt.u16.u32 	%rs23, %r11;
	mul.hi.u16 	%rs24, %rs23, 6554;
	mul.lo.s16 	%rs25, %rs24, 10;
	sub.s16 	%rs26, %rs23, %rs25;
	mul.lo.s16 	%rs27, %rs26, 10;
	cvt.u32.u16 	%r46, %rs27;
	add.s32 	%r134, %r46, %r20;
	shl.b32 	%r135, %r134, 2;
	add.s32 	%r137, %r68, %r135;
	ld.shared.u32 	%r133, [%r137];
	setp.eq.s32 	%p23, %r133, 2;
	@%p23 bra 	$L__BB1_37;
	setp.ne.s32 	%p24, %r133, 1;
	@%p24 bra 	$L__BB1_38;
	add.s32 	%r147, %r147, 1;
	bra.uni 	$L__BB1_38;
$L__BB1_37:
	add.s32 	%r148, %r148, 1;
$L__BB1_38:
	add.s32 	%r139, %r46, %r37;
	shl.b32 	%r140, %r139, 2;
	add.s32 	%r142, %r68, %r140;
	ld.shared.u32 	%r138, [%r142];
	setp.eq.s32 	%p25, %r138, 2;
	@%p25 bra 	$L__BB1_41;
	setp.ne.s32 	%p26, %r138, 1;
	@%p26 bra 	$L__BB1_42;
	add.s32 	%r147, %r147, 1;
	bra.uni 	$L__BB1_42;
$L__BB1_41:
	add.s32 	%r148, %r148, 1;
$L__BB1_42:
	add.s32 	%r55, %r147, %r148;
	setp.ne.s32 	%p27, %r10, 0;
	@%p27 bra 	$L__BB1_44;
	setp.lt.u32 	%p29, %r147, %r148;
	selp.b32 	%r144, 2, 1, %p29;
	setp.eq.s32 	%p30, %r55, 3;
	selp.b32 	%r160, %r144, 0, %p30;
	bra.uni 	$L__BB1_45;
$L__BB1_44:
	and.b32  	%r143, %r55, 510;
	setp.eq.s32 	%p28, %r143, 2;
	selp.b32 	%r160, %r10, 0, %p28;
$L__BB1_45:
	cvta.to.global.u64 	%rd22, %rd2;
	mad.lo.s32 	%r145, %r59, %r7, %r3;
	mul.wide.s32 	%rd23, %r145, 4;
	add.s64 	%rd24, %rd22, %rd23;
	st.global.u32 	[%rd24], %r160;
	ret;

}


// ===== COMPILED SASS (sm_100) =====

	.target	sm_100

	.elftype	@"ET_EXEC"


//--------------------- .note.nv.tkinfo           --------------------------
	.section	.note.nv.tkinfo,"",@"SHT_NOTE"
	.sectionflags	@"SHF_NOTE_NV_TKINFO"
	.tkinfo
        /*0018*/ 	.word	0x00000002
        /*0030*/ 	.string	""
        /*0030*/ 	.string	"ptxas"
        /*0030*/ 	.string	"Cuda compilation tools, release 13.0, V13.0.88"
        /*0030*/ 	.string	"Build cuda_13.0.r13.0/compiler.36424714_0"
        /*0030*/ 	.string	"-arch sm_100 -m 64 "



//--------------------- .note.nv.cuinfo           --------------------------
	.section	.note.nv.cuinfo,"",@"SHT_NOTE"
	.sectionflags	@"SHF_NOTE_NV_CUINFO"
        /*0018*/ 	.short	0x0002
        /*001a*/ 	.short	0x0064
        /*001c*/ 	.short	0x0082
	.zero		2


//--------------------- .nv.info                  --------------------------
	.section	.nv.info,"",@"SHT_CUDA_INFO"
	.align	4


	//----- nvinfo : EIATTR_REGCOUNT
	.align		4
        /*0000*/ 	.byte	0x04, 0x2f
        /*0002*/ 	.short	(.L_1 - .L_0)
	.align		4
.L_0:
        /*0004*/ 	.word	index@(_Z11init_kernelPii)
        /*0008*/ 	.word	0x0000000f


	//----- nvinfo : EIATTR_FRAME_SIZE
	.align		4
.L_1:
        /*000c*/ 	.byte	0x04, 0x11
        /*000e*/ 	.short	(.L_3 - .L_2)
	.align		4
.L_2:
        /*0010*/ 	.word	index@(_Z11init_kernelPii)
        /*0014*/ 	.word	0x00000000


	//----- nvinfo : EIATTR_REGCOUNT
	.align		4
.L_3:
        /*0018*/ 	.byte	0x04, 0x2f
        /*001a*/ 	.short	(.L_5 - .L_4)
	.align		4
.L_4:
        /*001c*/ 	.word	index@(_Z11life_kernelPiS_ii)
        /*0020*/ 	.word	0x0000001c


	//----- nvinfo : EIATTR_FRAME_SIZE
	.align		4
.L_5:
        /*0024*/ 	.byte	0x04, 0x11
        /*0026*/ 	.short	(.L_7 - .L_6)
	.align		4
.L_6:
        /*0028*/ 	.word	index@(_Z11life_kernelPiS_ii)
        /*002c*/ 	.word	0x00000000


	//----- nvinfo : EIATTR_MIN_STACK_SIZE
	.align		4
.L_7:
        /*0030*/ 	.byte	0x04, 0x12
        /*0032*/ 	.short	(.L_9 - .L_8)
	.align		4
.L_8:
        /*0034*/ 	.word	index@(_Z11life_kernelPiS_ii)
        /*0038*/ 	.word	0x00000000


	//----- nvinfo : EIATTR_MIN_STACK_SIZE
	.align		4
.L_9:
        /*003c*/ 	.byte	0x04, 0x12
        /*003e*/ 	.short	(.L_11 - .L_10)
	.align		4
.L_10:
        /*0040*/ 	.word	index@(_Z11init_kernelPii)
        /*0044*/ 	.word	0x00000000
.L_11:


//--------------------- .nv.compat                --------------------------
	.section	.nv.compat,"",@"SHT_CUDA_COMPAT_INFO"
	.align	4
        /*0000*/ 	.byte	0x02, 0x09, 0x00, 0x00, 0x02, 0x02, 0x01, 0x00, 0x02, 0x05, 0x05, 0x00, 0x03, 0x07, 0x01, 0x01
        /*0010*/ 	.byte	0x02, 0x03, 0x00, 0x00, 0x02, 0x06, 0x01, 0x00, 0x04, 0x0b, 0x08, 0x00, 0x09, 0x00, 0x00, 0x00
        /*0020*/ 	.byte	0x00, 0x00, 0x00, 0x00


//--------------------- .nv.info._Z11life_kernelPiS_ii --------------------------
	.section	.nv.info._Z11life_kernelPiS_ii,"",@"SHT_CUDA_INFO"
	.sectionflags	@""
	.align	4


	//----- nvinfo : EIATTR_CUDA_API_VERSION
	.align		4
        /*0000*/ 	.byte	0x04, 0x37
        /*0002*/ 	.short	(.L_13 - .L_12)
.L_12:
        /*0004*/ 	.word	0x00000082


	//----- nvinfo : EIATTR_KPARAM_INFO
	.align		4
.L_13:
        /*0008*/ 	.byte	0x04, 0x17
        /*000a*/ 	.short	(.L_15 - .L_14)
.L_14:
        /*000c*/ 	.word	0x00000000
        /*0010*/ 	.short	0x0003
        /*0012*/ 	.short	0x0014
        /*0014*/ 	.byte	0x00, 0xf0, 0x11, 0x00


	//----- nvinfo : EIATTR_KPARAM_INFO
	.align		4
.L_15:
        /*0018*/ 	.byte	0x04, 0x17
        /*001a*/ 	.short	(.L_17 - .L_16)
.L_16:
        /*001c*/ 	.word	0x00000000
        /*0020*/ 	.short	0x0002
        /*0022*/ 	.short	0x0010
        /*0024*/ 	.byte	0x00, 0xf0, 0x11, 0x00


	//----- nvinfo : EIATTR_KPARAM_INFO
	.align		4
.L_17:
        /*0028*/ 	.byte	0x04, 0x17
        /*002a*/ 	.short	(.L_19 - .L_18)
.L_18:
        /*002c*/ 	.word	0x00000000
        /*0030*/ 	.short	0x0001
        /*0032*/ 	.short	0x0008
        /*0034*/ 	.byte	0x00, 0xf5, 0x21, 0x00


	//----- nvinfo : EIATTR_KPARAM_INFO
	.align		4
.L_19:
        /*0038*/ 	.byte	0x04, 0x17
        /*003a*/ 	.short	(.L_21 - .L_20)
.L_20:
        /*003c*/ 	.word	0x00000000
        /*0040*/ 	.short	0x0000
        /*0042*/ 	.short	0x0000
        /*0044*/ 	.byte	0x00, 0xf5, 0x21, 0x00


	//----- nvinfo : EIATTR_SPARSE_MMA_MASK
	.align		4
.L_21:
        /*0048*/ 	.byte	0x03, 0x50
        /*004a*/ 	.short	0x0000


	//----- nvinfo : EIATTR_MAXREG_COUNT
	.align		4
        /*004c*/ 	.byte	0x03, 0x1b
        /*004e*/ 	.short	0x00ff


	//----- nvinfo : EIATTR_NUM_BARRIERS
	.align		4
        /*0050*/ 	.byte	0x02, 0x4c
        /*0052*/ 	.byte	0x01
	.zero		1


	//----- nvinfo : EIATTR_MERCURY_ISA_VERSION
	.align		4
        /*0054*/ 	.byte	0x03, 0x5f
        /*0056*/ 	.short	0x0101


	//----- nvinfo : EIATTR_VRC_CTA_INIT_COUNT
	.align		4
        /*0058*/ 	.byte	0x02, 0x4a
	.zero		1
	.zero		1


	//----- nvinfo : EIATTR_EXIT_INSTR_OFFSETS
	.align		4
        /*005c*/ 	.byte	0x04, 0x1c
        /*005e*/ 	.short	(.L_23 - .L_22)


	//   ....[0]....
.L_22:
        /*0060*/ 	.word	0x00001820


	//----- nvinfo : EIATTR_CRS_STACK_SIZE
	.align		4
.L_23:
        /*0064*/ 	.byte	0x04, 0x1e
        /*0066*/ 	.short	(.L_25 - .L_24)
.L_24:
        /*0068*/ 	.word	0x00000000


	//----- nvinfo : EIATTR_CBANK_PARAM_SIZE
	.align		4
.L_25:
        /*006c*/ 	.byte	0x03, 0x19
        /*006e*/ 	.short	0x0018


	//----- nvinfo : EIATTR_PARAM_CBANK
	.align		4
        /*0070*/ 	.byte	0x04, 0x0a
        /*0072*/ 	.short	(.L_27 - .L_26)
	.align		4
.L_26:
        /*0074*/ 	.word	index@(.nv.constant0._Z11life_kernelPiS_ii)
        /*0078*/ 	.short	0x0380
        /*007a*/ 	.short	0x0018


	//----- nvinfo : EIATTR_SW_WAR
	.align		4
.L_27:
        /*007c*/ 	.byte	0x04, 0x36
        /*007e*/ 	.short	(.L_29 - .L_28)
.L_28:
        /*0080*/ 	.word	0x00000008
.L_29:


//--------------------- .nv.info._Z11init_kernelPii --------------------------
	.section	.nv.info._Z11init_kernelPii,"",@"SHT_CUDA_INFO"
	.sectionflags	@""
	.align	4


	//----- nvinfo : EIATTR_CUDA_API_VERSION
	.align		4
        /*0000*/ 	.byte	0x04, 0x37
        /*0002*/ 	.short	(.L_31 - .L_30)
.L_30:
        /*0004*/ 	.word	0x00000082


	//----- nvinfo : EIATTR_KPARAM_INFO
	.align		4
.L_31:
        /*0008*/ 	.byte	0x04, 0x17
        /*000a*/ 	.short	(.L_33 - .L_32)
.L_32:
        /*000c*/ 	.word	0x00000000
        /*0010*/ 	.short	0x0001
        /*0012*/ 	.short	0x0008
        /*0014*/ 	.byte	0x00, 0xf0, 0x11, 0x00


	//----- nvinfo : EIATTR_KPARAM_INFO
	.align		4
.L_33:
        /*0018*/ 	.byte	0x04, 0x17
        /*001a*/ 	.short	(.L_35 - .L_34)
.L_34:
        /*001c*/ 	.word	0x00000000
        /*0020*/ 	.short	0x0000
        /*0022*/ 	.short	0x0000
        /*0024*/ 	.byte	0x00, 0xf5, 0x21, 0x00


	//----- nvinfo : EIATTR_SPARSE_MMA_MASK
	.align		4
.L_35:
        /*0028*/ 	.byte	0x03, 0x50
        /*002a*/ 	.short	0x0000


	//----- nvinfo : EIATTR_MAXREG_COUNT
	.align		4
        /*002c*/ 	.byte	0x03, 0x1b
        /*002e*/ 	.short	0x00ff


	//----- nvinfo : EIATTR_MERCURY_ISA_VERSION
	.align		4
        /*0030*/ 	.byte	0x03, 0x5f
        /*0032*/ 	.short	0x0101


	//----- nvinfo : EIATTR_VRC_CTA_INIT_COUNT
	.align		4
        /*0034*/ 	.byte	0x02, 0x4a
	.zero		1
	.zero		1


	//----- nvinfo : EIATTR_EXIT_INSTR_OFFSETS
	.align		4
        /*0038*/ 	.byte	0x04, 0x1c
        /*003a*/ 	.short	(.L_37 - .L_36)


	//   ....[0]....
.L_36:
        /*003c*/ 	.word	0x00000190


	//----- nvinfo : EIATTR_CBANK_PARAM_SIZE
	.align		4
.L_37:
        /*0040*/ 	.byte	0x03, 0x19
        /*0042*/ 	.short	0x000c


	//----- nvinfo : EIATTR_PARAM_CBANK
	.align		4
        /*0044*/ 	.byte	0x04, 0x0a
        /*0046*/ 	.short	(.L_39 - .L_38)
	.align		4
.L_38:
        /*0048*/ 	.word	index@(.nv.constant0._Z11init_kernelPii)
        /*004c*/ 	.short	0x0380
        /*004e*/ 	.short	0x000c


	//----- nvinfo : EIATTR_SW_WAR
	.align		4
.L_39:
        /*0050*/ 	.byte	0x04, 0x36
        /*0052*/ 	.short	(.L_41 - .L_40)
.L_40:
        /*0054*/ 	.word	0x00000008
.L_41:


//--------------------- .nv.callgraph             --------------------------
	.section	.nv.callgraph,"",@"SHT_CUDA_CALLGRAPH"
	.align	4
	.sectionentsize	8
	.align		4
        /*0000*/ 	.word	0x00000000
	.align		4
        /*0004*/ 	.word	0xffffffff
	.align		4
        /*0008*/ 	.word	0x00000000
	.align		4
        /*000c*/ 	.word	0xfffffffe
	.align		4
        /*0010*/ 	.word	0x00000000
	.align		4
        /*0014*/ 	.word	0xfffffffd
	.align		4
        /*0018*/ 	.word	0x00000000
	.align		4
        /*001c*/ 	.word	0xfffffffc


//--------------------- .text._Z11life_kernelPiS_ii --------------------------
	.section	.text._Z11life_kernelPiS_ii,"ax",@progbits
	.align	128
        .global         _Z11life_kernelPiS_ii
        .type           _Z11life_kernelPiS_ii,@function
        .size           _Z11life_kernelPiS_ii,(.L_x_27 - _Z11life_kernelPiS_ii)
        .other          _Z11life_kernelPiS_ii,@"STO_CUDA_ENTRY STV_DEFAULT"
_Z11life_kernelPiS_ii:
.text._Z11life_kernelPiS_ii:
[----:B------:R-:W-:Y:S01]  /*0000*/  LDC R1, c[0x0][0x37c] ;  /* 0x0000df00ff017b82 */ /* 0x000fe20000000800 */
[----:B------:R-:W0:Y:S01]  /*0010*/  LDCU.64 UR12, c[0x0][0x390] ;  /* 0x00007200ff0c77ac */ /* 0x000e220008000a00 */
[----:B------:R-:W1:Y:S06]  /*0020*/  S2R R0, SR_TID.X ;  /* 0x0000000000007919 */ /* 0x000e6c0000002100 */
[----:B------:R-:W2:Y:S01]  /*0030*/  S2UR UR4, SR_CTAID.X ;  /* 0x00000000000479c3 */ /* 0x000ea20000002500 */
[----:B------:R-:W-:Y:S01]  /*0040*/  PLOP3.LUT P3, PT, PT, PT, PT, 0x8, 0x80 ;  /* 0x000000000080781c */ /* 0x000fe20003f6e170 */
[----:B------:R-:W3:Y:S01]  /*0050*/  LDCU UR5, c[0x0][0x360] ;  /* 0x00006c00ff0577ac */ /* 0x000ee20008000800 */
[----:B------:R-:W4:Y:S01]  /*0060*/  S2R R22, SR_TID.Y ;  /* 0x0000000000167919 */ /* 0x000f220000002200 */
[----:B------:R-:W1:Y:S04]  /*0070*/  LDCU UR8, c[0x0][0x364] ;  /* 0x00006c80ff0877ac */ /* 0x000e680008000800 */
[----:B------:R-:W4:Y:S01]  /*0080*/  S2UR UR6, SR_CTAID.Y ;  /* 0x00000000000679c3 */ /* 0x000f220000002600 */
[----:B------:R-:W4:Y:S01]  /*0090*/  LDCU.64 UR10, c[0x0][0x358] ;  /* 0x00006b00ff0a77ac */ /* 0x000f220008000a00 */
[----:B0-----:R-:W0:Y:S01]  /*00a0*/  I2F.U32.RP R6, UR12 ;  /* 0x0000000c00067d06 */ /* 0x001e220008209000 */
[----:B------:R-:W-:-:S02]  /*00b0*/  LOP3.LUT R19, RZ, UR12, RZ, 0x33, !PT ;  /* 0x0000000cff137c12 */ /* 0x000fc4000f8e33ff */
[----:B------:R-:W-:Y:S01]  /*00c0*/  LOP3.LUT R18, RZ, UR13, RZ, 0x33, !PT ;  /* 0x0000000dff127c12 */ /* 0x000fe2000f8e33ff */
[----:B---3--:R-:W-:-:S04]  /*00d0*/  UIADD3 UR9, UPT, UPT, UR5, -0x1, URZ ;  /* 0xffffffff05097890 */ /* 0x008fc8000fffe0ff */
[----:B------:R-:W3:Y:S01]  /*00e0*/  I2F.U32.RP R7, UR13 ;  /* 0x0000000d00077d06 */ /* 0x000ee20008209000 */
[----:B--2---:R-:W-:Y:S01]  /*00f0*/  UIMAD UR4, UR4, UR5, URZ ;  /* 0x00000005040472a4 */ /* 0x004fe2000f8e02ff */
[----:B-1----:R-:W-:-:S06]  /*0100*/  ISETP.NE.AND P0, PT, R0, RZ, PT ;  /* 0x000000ff0000720c */ /* 0x002fcc0003f05270 */
[----:B0-----:R-:W0:Y:S01]  /*0110*/  MUFU.RCP R6, R6 ;  /* 0x0000000600067308 */ /* 0x001e220000001000 */
[C---:B------:R-:W-:Y:S01]  /*0120*/  ISETP.NE.AND P1, PT, R0.reuse, UR9, PT ;  /* 0x0000000900007c0c */ /* 0x040fe2000bf25270 */
[C---:B------:R-:W-:Y:S01]  /*0130*/  VIADD R10, R0.reuse, UR4 ;  /* 0x00000004000a7c36 */ /* 0x040fe20008000000 */
[----:B----4-:R-:W-:Y:S01]  /*0140*/  UIMAD UR5, UR6, UR8, URZ ;  /* 0x00000008060572a4 */ /* 0x010fe2000f8e02ff */
[----:B------:R-:W-:-:S04]  /*0150*/  VIADD R11, R0, 0x1 ;  /* 0x00000001000b7836 */ /* 0x000fc80000000000 */
[----:B---3--:R-:W1:Y:S01]  /*0160*/  MUFU.RCP R7, R7 ;  /* 0x0000000700077308 */ /* 0x008e620000001000 */
[----:B------:R-:W-:-:S05]  /*0170*/  VIADD R13, R22, UR5 ;  /* 0x00000005160d7c36 */ /* 0x000fca0008000000 */
[----:B------:R-:W-:Y:S02]  /*0180*/  @!P1 VIADD R8, R11, UR4 ;  /* 0x000000040b089c36 */ /* 0x000fe40008000000 */
[----:B0-----:R-:W-:-:S04]  /*0190*/  VIADD R2, R6, 0xffffffe ;  /* 0x0ffffffe06027836 */ /* 0x001fc80000000000 */
[----:B------:R0:W2:Y:S01]  /*01a0*/  F2I.FTZ.U32.TRUNC.NTZ R3, R2 ;  /* 0x0000000200037305 */ /* 0x0000a2000021f000 */
[----:B-1----:R-:W-:-:S07]  /*01b0*/  VIADD R4, R7, 0xffffffe ;  /* 0x0ffffffe07047836 */ /* 0x002fce0000000000 */
[----:B------:R1:W3:Y:S01]  /*01c0*/  F2I.FTZ.U32.TRUNC.NTZ R5, R4 ;  /* 0x0000000400057305 */ /* 0x0002e2000021f000 */
[----:B0-----:R-:W-:Y:S02]  /*01d0*/  IMAD.MOV.U32 R2, RZ, RZ, RZ ;  /* 0x000000ffff027224 */ /* 0x001fe400078e00ff */
[----:B--2---:R-:W-:Y:S02]  /*01e0*/  IMAD.MOV R21, RZ, RZ, -R3 ;  /* 0x000000ffff157224 */ /* 0x004fe400078e0a03 */
[----:B-1----:R-:W-:Y:S02]  /*01f0*/  IMAD.MOV.U32 R4, RZ, RZ, RZ ;  /* 0x000000ffff047224 */ /* 0x002fe400078e00ff */
[----:B------:R-:W-:Y:S02]  /*0200*/  IMAD R21, R21, UR12, RZ ;  /* 0x0000000c15157c24 */ /* 0x000fe4000f8e02ff */
[----:B---3--:R-:W-:Y:S02]  /*0210*/  IMAD.MOV R6, RZ, RZ, -R5 ;  /* 0x000000ffff067224 */ /* 0x008fe400078e0a05 */
[----:B------:R-:W-:-:S04]  /*0220*/  IMAD.HI.U32 R21, R3, R21, R2 ;  /* 0x0000001503157227 */ /* 0x000fc800078e0002 */
[----:B------:R-:W-:Y:S02]  /*0230*/  IMAD R3, R6, UR13, RZ ;  /* 0x0000000d06037c24 */ /* 0x000fe4000f8e02ff */
[----:B------:R-:W-:Y:S02]  /*0240*/  @!P0 VIADD R6, R10, 0xffffffff ;  /* 0xffffffff0a068836 */ /* 0x000fe40000000000 */
[----:B------:R-:W-:-:S04]  /*0250*/  IMAD.HI.U32 R20, R5, R3, R4 ;  /* 0x0000000305147227 */ /* 0x000fc800078e0004 */
[----:B------:R-:W-:-:S04]  /*0260*/  @!P0 IMAD.HI.U32 R4, R21, R6, RZ ;  /* 0x0000000615048227 */ /* 0x000fc800078e00ff */
[----:B------:R-:W-:-:S04]  /*0270*/  @!P1 IMAD.HI.U32 R9, R21, R8, RZ ;  /* 0x0000000815099227 */ /* 0x000fc800078e00ff */
[----:B------:R-:W-:Y:S01]  /*0280*/  @!P0 IMAD.MOV R7, RZ, RZ, -R4 ;  /* 0x000000ffff078224 */ /* 0x000fe200078e0a04 */
[----:B------:R-:W-:Y:S01]  /*0290*/  @!P1 IADD3 R9, PT, PT, -R9, RZ, RZ ;  /* 0x000000ff09099210 */ /* 0x000fe20007ffe1ff */
[----:B------:R-:W-:-:S04]  /*02a0*/  IMAD.HI.U32 R2, R21, R10, RZ ;  /* 0x0000000a15027227 */ /* 0x000fc800078e00ff */
[----:B------:R-:W-:Y:S02]  /*02b0*/  @!P0 IMAD R6, R7, UR12, R6 ;  /* 0x0000000c07068c24 */ /* 0x000fe4000f8e0206 */
[----:B------:R-:W-:-:S03]  /*02c0*/  IMAD.HI.U32 R3, R20, R13, RZ ;  /* 0x0000000d14037227 */ /* 0x000fc600078e00ff */
[----:B------:R-:W-:Y:S01]  /*02d0*/  @!P0 ISETP.GE.U32.AND P2, PT, R6, UR12, PT ;  /* 0x0000000c06008c0c */ /* 0x000fe2000bf46070 */
[----:B------:R-:W-:Y:S02]  /*02e0*/  @!P1 IMAD R8, R9, UR12, R8 ;  /* 0x0000000c09089c24 */ /* 0x000fe4000f8e0208 */
[----:B------:R-:W-:Y:S01]  /*02f0*/  IMAD.MOV R5, RZ, RZ, -R2 ;  /* 0x000000ffff057224 */ /* 0x000fe200078e0a02 */
[----:B------:R-:W-:Y:S01]  /*0300*/  @!P0 PLOP3.LUT P3, PT, P2, PT, PT, 0x80, 0x8 ;  /* 0x000000000008881c */ /* 0x000fe2000176f070 */
[----:B------:R-:W-:Y:S01]  /*0310*/  IMAD.MOV R2, RZ, RZ, -R3 ;  /* 0x000000ffff027224 */ /* 0x000fe200078e0a03 */
[----:B------:R-:W-:Y:S01]  /*0320*/  @!P1 ISETP.GE.U32.AND P5, PT, R8, UR12, PT ;  /* 0x0000000c08009c0c */ /* 0x000fe2000bfa6070 */
[----:B------:R-:W-:Y:S01]  /*0330*/  IMAD R4, R5, UR12, R10 ;  /* 0x0000000c05047c24 */ /* 0x000fe2000f8e020a */
[----:B------:R-:W-:Y:S01]  /*0340*/  PLOP3.LUT P2, PT, PT, PT, PT, 0x8, 0x80 ;  /* 0x000000000080781c */ /* 0x000fe20003f4e170 */
[----:B------:R-:W-:Y:S01]  /*0350*/  IMAD R5, R2, UR13, R13 ;  /* 0x0000000d02057c24 */ /* 0x000fe2000f8e020d */
[----:B------:R-:W-:Y:S01]  /*0360*/  @!P1 PLOP3.LUT P2, PT, P5, PT, PT, 0x80, 0x8 ;  /* 0x000000000008981c */ /* 0x000fe20002f4f070 */
[----:B------:R-:W0:Y:S01]  /*0370*/  LDC.64 R2, c[0x0][0x380] ;  /* 0x0000e000ff027b82 */ /* 0x000e220000000a00 */
[----:B------:R-:W-:-:S02]  /*0380*/  ISETP.GE.U32.AND P4, PT, R4, UR12, PT ;  /* 0x0000000c04007c0c */ /* 0x000fc4000bf86070 */
[----:B------:R-:W-:-:S03]  /*0390*/  ISETP.GE.U32.AND P6, PT, R5, UR13, PT ;  /* 0x0000000d05007c0c */ /* 0x000fc6000bfc6070 */
[----:B------:R-:W-:-:S05]  /*03a0*/  @P3 VIADD R6, R6, -UR12 ;  /* 0x8000000c06063c36 */ /* 0x000fca0008000000 */
[----:B------:R-:W-:Y:S01]  /*03b0*/  @!P0 ISETP.GE.U32.AND P3, PT, R6, UR12, PT ;  /* 0x0000000c06008c0c */ /* 0x000fe2000bf66070 */
[----:B------:R-:W-:Y:S01]  /*03c0*/  @P2 VIADD R8, R8, -UR12 ;  /* 0x8000000c08082c36 */ /* 0x000fe20008000000 */
[----:B------:R-:W-:Y:S01]  /*03d0*/  PLOP3.LUT P2, PT, PT, PT, PT, 0x8, 0x80 ;  /* 0x000000000080781c */ /* 0x000fe20003f4e170 */
[----:B------:R-:W-:Y:S01]  /*03e0*/  @P4 VIADD R4, R4, -UR12 ;  /* 0x8000000c04044c36 */ /* 0x000fe20008000000 */
[----:B------:R-:W-:Y:S01]  /*03f0*/  @!P0 PLOP3.LUT P2, PT, P3, PT, PT, 0x80, 0x8 ;  /* 0x000000000008881c */ /* 0x000fe20001f4f070 */
[----:B------:R-:W-:Y:S01]  /*0400*/  @P6 VIADD R5, R5, -UR13 ;  /* 0x8000000d05056c36 */ /* 0x000fe20008000000 */
[----:B------:R-:W-:Y:S02]  /*0410*/  @!P1 ISETP.GE.U32.AND P6, PT, R8, UR12, PT ;  /* 0x0000000c08009c0c */ /* 0x000fe4000bfc6070 */
[----:B------:R-:W-:Y:S02]  /*0420*/  ISETP.GE.U32.AND P5, PT, R4, UR12, PT ;  /* 0x0000000c04007c0c */ /* 0x000fe4000bfa6070 */
[----:B------:R-:W-:-:S02]  /*0430*/  ISETP.GE.U32.AND P4, PT, R5, UR13, PT ;  /* 0x0000000d05007c0c */ /* 0x000fc4000bf86070 */
[----:B------:R-:W-:Y:S02]  /*0440*/  PLOP3.LUT P3, PT, PT, PT, PT, 0x8, 0x80 ;  /* 0x000000000080781c */ /* 0x000fe40003f6e170 */
[----:B------:R-:W-:Y:S02]  /*0450*/  @!P1 PLOP3.LUT P3, PT, P6, PT, PT, 0x80, 0x8 ;  /* 0x000000000008981c */ /* 0x000fe4000376f070 */
[----:B------:R-:W-:Y:S01]  /*0460*/  ISETP.NE.U32.AND P6, PT, RZ, UR12, PT ;  /* 0x0000000cff007c0c */ /* 0x000fe2000bfc5070 */
[----:B------:R-:W-:-:S04]  /*0470*/  @P2 VIADD R6, R6, -UR12 ;  /* 0x8000000c06062c36 */ /* 0x000fc80008000000 */
[----:B------:R-:W-:Y:S01]  /*0480*/  @P5 VIADD R4, R4, -UR12 ;  /* 0x8000000c04045c36 */ /* 0x000fe20008000000 */
[----:B------:R-:W-:Y:S01]  /*0490*/  ISETP.NE.U32.AND P5, PT, RZ, UR13, PT ;  /* 0x0000000dff007c0c */ /* 0x000fe2000bfa5070 */
[----:B------:R-:W-:-:S03]  /*04a0*/  @P4 VIADD R5, R5, -UR13 ;  /* 0x8000000d05054c36 */ /* 0x000fc60008000000 */
[C---:B------:R-:W-:Y:S01]  /*04b0*/  SEL R17, R19.reuse, R4, !P6 ;  /* 0x0000000413117207 */ /* 0x040fe20007000000 */
[----:B------:R-:W-:Y:S01]  /*04c0*/  @P3 VIADD R8, R8, -UR12 ;  /* 0x8000000c08083c36 */ /* 0x000fe20008000000 */
[----:B------:R-:W-:Y:S02]  /*04d0*/  P2R R7, PR, RZ, 0x20 ;  /* 0x00000020ff077803 */ /* 0x000fe40000000000 */
[----:B------:R-:W-:Y:S02]  /*04e0*/  SEL R4, R18, R5, !P5 ;  /* 0x0000000512047207 */ /* 0x000fe40006800000 */
[C---:B------:R-:W-:Y:S02]  /*04f0*/  @!P0 SEL R7, R19.reuse, R6, !P6 ;  /* 0x0000000613078207 */ /* 0x040fe40007000000 */
[----:B------:R-:W-:Y:S01]  /*0500*/  @!P1 SEL R5, R19, R8, !P6 ;  /* 0x0000000813059207 */ /* 0x000fe20007000000 */
[C---:B------:R-:W-:Y:S02]  /*0510*/  IMAD R9, R4.reuse, UR12, R17 ;  /* 0x0000000c04097c24 */ /* 0x040fe4000f8e0211 */
[----:B------:R-:W-:-:S02]  /*0520*/  @!P0 IMAD R7, R4, UR12, R7 ;  /* 0x0000000c04078c24 */ /* 0x000fc4000f8e0207 */
[----:B------:R-:W-:Y:S02]  /*0530*/  @!P1 IMAD R5, R4, UR12, R5 ;  /* 0x0000000c04059c24 */ /* 0x000fe4000f8e0205 */
[----:B0-----:R-:W-:-:S04]  /*0540*/  IMAD.WIDE.U32 R8, R9, 0x4, R2 ;  /* 0x0000000409087825 */ /* 0x001fc800078e0002 */
[--C-:B------:R-:W-:Y:S01]  /*0550*/  @!P0 IMAD.WIDE.U32 R6, R7, 0x4, R2.reuse ;  /* 0x0000000407068825 */ /* 0x100fe200078e0002 */
[----:B------:R0:W5:Y:S03]  /*0560*/  LDG.E R12, desc[UR10][R8.64] ;  /* 0x0000000a080c7981 */ /* 0x000166000c1e1900 */
[----:B------:R-:W-:Y:S01]  /*0570*/  @!P1 IMAD.WIDE.U32 R4, R5, 0x4, R2 ;  /* 0x0000000405049825 */ /* 0x000fe200078e0002 */
[----:B------:R0:W5:Y:S04]  /*0580*/  @!P0 LDG.E R14, desc[UR10][R6.64] ;  /* 0x0000000a060e8981 */ /* 0x000168000c1e1900 */
[----:B------:R0:W5:Y:S01]  /*0590*/  @!P1 LDG.E R16, desc[UR10][R4.64] ;  /* 0x0000000a04109981 */ /* 0x000162000c1e1900 */
[----:B------:R-:W1:Y:S01]  /*05a0*/  S2UR UR7, SR_CgaCtaId ;  /* 0x00000000000779c3 */ /* 0x000e620000008800 */
[----:B------:R-:W-:Y:S01]  /*05b0*/  ISETP.NE.AND P2, PT, R22, RZ, PT ;  /* 0x000000ff1600720c */ /* 0x000fe20003f45270 */
[----:B------:R-:W-:Y:S01]  /*05c0*/  IMAD.MOV.U32 R15, RZ, RZ, 0xa ;  /* 0x0000000aff0f7424 */ /* 0x000fe200078e00ff */
[----:B------:R-:W-:-:S03]  /*05d0*/  UMOV UR6, 0x400 ;  /* 0x0000040000067882 */ /* 0x000fc60000000000 */
[----:B------:R-:W-:Y:S01]  /*05e0*/  IMAD R15, R22, R15, 0xa ;  /* 0x0000000a160f7424 */ /* 0x000fe200078e020f */
[----:B------:R-:W-:Y:S03]  /*05f0*/  BSSY.RECONVERGENT B0, `(.L_x_0) ;  /* 0x0000038000007945 */ /* 0x000fe60003800200 */
[----:B------:R-:W-:Y:S01]  /*0600*/  IMAD.IADD R15, R15, 0x1, R0 ;  /* 0x000000010f0f7824 */ /* 0x000fe200078e0200 */
[----:B-1----:R-:W-:-:S06]  /*0610*/  ULEA UR6, UR7, UR6, 0x18 ;  /* 0x0000000607067291 */ /* 0x002fcc000f8ec0ff */
[----:B------:R-:W-:Y:S01]  /*0620*/  LEA R15, R15, UR6, 0x2 ;  /* 0x000000060f0f7c11 */ /* 0x000fe2000f8e10ff */
[----:B0-----:R-:W-:Y:S06]  /*0630*/  @P2 BRA `(.L_x_1) ;  /* 0x0000000000cc2947 */ /* 0x001fec0003800000 */
[----:B------:R-:W-:Y:S02]  /*0640*/  ISETP.NE.AND P3, PT, R0, RZ, PT ;  /* 0x000000ff0000720c */ /* 0x000fe40003f65270 */
[----:B------:R-:W-:Y:S02]  /*0650*/  PLOP3.LUT P4, PT, PT, PT, PT, 0x8, 0x80 ;  /* 0x000000000080781c */ /* 0x000fe40003f8e170 */
[----:B------:R-:W-:-:S09]  /*0660*/  PLOP3.LUT P6, PT, PT, PT, PT, 0x8, 0x80 ;  /* 0x000000000080781c */ /* 0x000fd20003fce170 */
[----:B------:R-:W-:-:S05]  /*0670*/  @!P3 IADD3 R4, PT, PT, R10, -0x1, RZ ;  /* 0xffffffff0a04b810 */ /* 0x000fca0007ffe0ff */
[----:B------:R-:W-:-:S04]  /*0680*/  @!P3 IMAD.HI.U32 R5, R21, R4, RZ ;  /* 0x000000041505b227 */ /* 0x000fc800078e00ff */
[----:B------:R-:W-:-:S04]  /*0690*/  @!P3 IMAD.MOV R5, RZ, RZ, -R5 ;  /* 0x000000ffff05b224 */ /* 0x000fc800078e0a05 */
[----:B------:R-:W-:-:S05]  /*06a0*/  @!P3 IMAD R6, R5, UR12, R4 ;  /* 0x0000000c0506bc24 */ /* 0x000fca000f8e0204 */
[----:B------:R-:W-:-:S04]  /*06b0*/  @!P3 ISETP.GE.U32.AND P2, PT, R6, UR12, PT ;  /* 0x0000000c0600bc0c */ /* 0x000fc8000bf46070 */
[----:B------:R-:W-:Y:S02]  /*06c0*/  @!P3 PLOP3.LUT P4, PT, P2, PT, PT, 0x80, 0x8 ;  /* 0x000000000008b81c */ /* 0x000fe4000178f070 */
[----:B------:R-:W-:-:S11]  /*06d0*/  ISETP.NE.AND P2, PT, R0, UR9, PT ;  /* 0x0000000900007c0c */ /* 0x000fd6000bf45270 */
[----:B------:R-:W-:Y:S02]  /*06e0*/  @P4 VIADD R6, R6, -UR12 ;  /* 0x8000000c06064c36 */ /* 0x000fe40008000000 */
[----:B------:R-:W-:-:S04]  /*06f0*/  @!P2 VIADD R4, R11, UR4 ;  /* 0x000000040b04ac36 */ /* 0x000fc80008000000 */
[----:B------:R-:W-:-:S04]  /*0700*/  @!P2 IMAD.HI.U32 R5, R21, R4, RZ ;  /* 0x000000041505a227 */ /* 0x000fc800078e00ff */
[----:B------:R-:W-:-:S04]  /*0710*/  @!P2 IMAD.MOV R5, RZ, RZ, -R5 ;  /* 0x000000ffff05a224 */ /* 0x000fc800078e0a05 */
[----:B------:R-:W-:Y:S02]  /*0720*/  @!P2 IMAD R8, R5, UR12, R4 ;  /* 0x0000000c0508ac24 */ /* 0x000fe4000f8e0204 */
[----:B------:R-:W-:-:S03]  /*0730*/  VIADD R5, R13, 0xffffffff ;  /* 0xffffffff0d057836 */ /* 0x000fc60000000000 */
[----:B------:R-:W-:Y:S01]  /*0740*/  @!P2 ISETP.GE.U32.AND P5, PT, R8, UR12, PT ;  /* 0x0000000c0800ac0c */ /* 0x000fe2000bfa6070 */
[----:B------:R-:W-:-:S03]  /*0750*/  IMAD.HI.U32 R4, R20, R5, RZ ;  /* 0x0000000514047227 */ /* 0x000fc600078e00ff */
[----:B------:R-:W-:Y:S01]  /*0760*/  @!P2 PLOP3.LUT P6, PT, P5, PT, PT, 0x80, 0x8 ;  /* 0x000000000008a81c */ /* 0x000fe20002fcf070 */
[----:B------:R-:W-:Y:S01]  /*0770*/  IMAD.MOV R4, RZ, RZ, -R4 ;  /* 0x000000ffff047224 */ /* 0x000fe200078e0a04 */
[----:B------:R-:W-:-:S03]  /*0780*/  PLOP3.LUT P5, PT, PT, PT, PT, 0x8, 0x80 ;  /* 0x000000000080781c */ /* 0x000fc60003fae170 */
[----:B------:R-:W-:-:S05]  /*0790*/  IMAD R5, R4, UR13, R5 ;  /* 0x0000000d04057c24 */ /* 0x000fca000f8e0205 */
[----:B------:R-:W-:-:S03]  /*07a0*/  ISETP.GE.U32.AND P4, PT, R5, UR13, PT ;  /* 0x0000000d05007c0c */ /* 0x000fc6000bf86070 */
[----:B------:R-:W-:-:S05]  /*07b0*/  @P6 VIADD R8, R8, -UR12 ;  /* 0x8000000c08086c36 */ /* 0x000fca0008000000 */
[----:B------:R-:W-:-:S05]  /*07c0*/  @!P2 ISETP.GE.U32.AND P6, PT, R8, UR12, PT ;  /* 0x0000000c0800ac0c */ /* 0x000fca000bfc6070 */
[----:B------:R-:W-:Y:S01]  /*07d0*/  @P4 VIADD R5, R5, -UR13 ;  /* 0x8000000d05054c36 */ /* 0x000fe20008000000 */
[----:B------:R-:W-:-:S04]  /*07e0*/  @!P3 ISETP.GE.U32.AND P4, PT, R6, UR12, PT ;  /* 0x0000000c0600bc0c */ /* 0x000fc8000bf86070 */
[----:B------:R-:W-:Y:S02]  /*07f0*/  @!P3 PLOP3.LUT P5, PT, P4, PT, PT, 0x80, 0x8 ;  /* 0x000000000008b81c */ /* 0x000fe400027af070 */
[----:B------:R-:W-:Y:S02]  /*0800*/  PLOP3.LUT P4, PT, PT, PT, PT, 0x8, 0x80 ;  /* 0x000000000080781c */ /* 0x000fe40003f8e170 */
[----:B------:R-:W-:Y:S02]  /*0810*/  @!P2 PLOP3.LUT P4, PT, P6, PT, PT, 0x80, 0x8 ;  /* 0x000000000008a81c */ /* 0x000fe4000378f070 */
[----:B------:R-:W-:-:S07]  /*0820*/  ISETP.GE.U32.AND P6, PT, R5, UR13, PT ;  /* 0x0000000d05007c0c */ /* 0x000fce000bfc6070 */
[----:B------:R-:W-:Y:S01]  /*0830*/  @P5 VIADD R6, R6, -UR12 ;  /* 0x8000000c06065c36 */ /* 0x000fe20008000000 */
[----:B------:R-:W-:-:S03]  /*0840*/  ISETP.NE.U32.AND P5, PT, RZ, UR13, PT ;  /* 0x0000000dff007c0c */ /* 0x000fc6000bfa5070 */
[----:B------:R-:W-:Y:S02]  /*0850*/  @P4 VIADD R8, R8, -UR12 ;  /* 0x8000000c08084c36 */ /* 0x000fe40008000000 */
[----:B------:R-:W-:Y:S01]  /*0860*/  @P6 VIADD R5, R5, -UR13 ;  /* 0x8000000d05056c36 */ /* 0x000fe20008000000 */
[----:B------:R-:W-:-:S04]  /*0870*/  ISETP.NE.U32.AND P6, PT, RZ, UR12, PT ;  /* 0x0000000cff007c0c */ /* 0x000fc8000bfc5070 */
[----:B------:R-:W-:Y:S02]  /*0880*/  SEL R4, R18, R5, !P5 ;  /* 0x0000000512047207 */ /* 0x000fe40006800000 */
[C---:B------:R-:W-:Y:S02]  /*0890*/  @!P3 SEL R7, R19.reuse, R6, !P6 ;  /* 0x000000061307b207 */ /* 0x040fe40007000000 */
[----:B------:R-:W-:Y:S01]  /*08a0*/  @!P2 SEL R9, R19, R8, !P6 ;  /* 0x000000081309a207 */ /* 0x000fe20007000000 */
[C---:B------:R-:W-:Y:S02]  /*08b0*/  IMAD R5, R4.reuse, UR12, R17 ;  /* 0x0000000c04057c24 */ /* 0x040fe4000f8e0211 */
[C---:B------:R-:W-:Y:S02]  /*08c0*/  @!P3 IMAD R7, R4.reuse, UR12, R7 ;  /* 0x0000000c0407bc24 */ /* 0x040fe4000f8e0207 */
[----:B------:R-:W-:Y:S02]  /*08d0*/  @!P2 IMAD R9, R4, UR12, R9 ;  /* 0x0000000c0409ac24 */ /* 0x000fe4000f8e0209 */
[----:B------:R-:W-:-:S04]  /*08e0*/  IMAD.WIDE.U32 R4, R5, 0x4, R2 ;  /* 0x0000000405047825 */ /* 0x000fc800078e0002 */
[--C-:B------:R-:W-:Y:S02]  /*08f0*/  @!P3 IMAD.WIDE.U32 R6, R7, 0x4, R2.reuse ;  /* 0x000000040706b825 */ /* 0x100fe400078e0002 */
[----:B------:R-:W2:Y:S02]  /*0900*/  LDG.E R4, desc[UR10][R4.64] ;  /* 0x0000000a04047981 */ /* 0x000ea4000c1e1900 */
[----:B------:R-:W-:Y:S02]  /*0910*/  @!P2 IMAD.WIDE.U32 R8, R9, 0x4, R2 ;  /* 0x000000040908a825 */ /* 0x000fe400078e0002 */
[----:B------:R-:W3:Y:S04]  /*0920*/  @!P3 LDG.E R6, desc[UR10][R6.64] ;  /* 0x0000000a0606b981 */ /* 0x000ee8000c1e1900 */
[----:B------:R-:W4:Y:S04]  /*0930*/  @!P2 LDG.E R8, desc[UR10][R8.64] ;  /* 0x0000000a0808a981 */ /* 0x000f28000c1e1900 */
[----:B--2---:R0:W-:Y:S04]  /*0940*/  STS [R15+-0x24], R4 ;  /* 0xffffdc040f007388 */ /* 0x0041e80000000800 */
[----:B---3--:R0:W-:Y:S04]  /*0950*/  @!P3 STS [R15+-0x28], R6 ;  /* 0xffffd8060f00b388 */ /* 0x0081e80000000800 */
[----:B----4-:R0:W-:Y:S02]  /*0960*/  @!P2 STS [R15+-0x20], R8 ;  /* 0xffffe0080f00a388 */ /* 0x0101e40000000800 */
.L_x_1:
[----:B------:R-:W-:Y:S05]  /*0970*/  BSYNC.RECONVERGENT B0 ;  /* 0x0000000000007941 */ /* 0x000fea0003800200 */
.L_x_0:
[C---:B0-----:R-:W-:Y:S01]  /*0980*/  IADD3 R4, PT, PT, R22.reuse, 0x2, RZ ;  /* 0x0000000216047810 */ /* 0x041fe20007ffe0ff */
[----:B------:R-:W-:Y:S01]  /*0990*/  UIADD3 UR7, UPT, UPT, UR8, -0x1, URZ ;  /* 0xffffffff08077890 */ /* 0x000fe2000fffe0ff */
[----:B------:R-:W-:Y:S01]  /*09a0*/  LOP3.LUT R5, R22, 0xffff, RZ, 0xc0, !PT ;  /* 0x0000ffff16057812 */ /* 0x000fe200078ec0ff */
[----:B------:R-:W-:Y:S01]  /*09b0*/  @!P0 IMAD.MOV.U32 R25, RZ, RZ, 0x28 ;  /* 0x00000028ff198424 */ /* 0x000fe200078e00ff */
[----:B------:R-:W-:Y:S01]  /*09c0*/  LOP3.LUT R6, R4, 0xffff, RZ, 0xc0, !PT ;  /* 0x0000ffff04067812 */ /* 0x000fe200078ec0ff */
[----:B------:R-:W-:Y:S01]  /*09d0*/  BSSY.RECONVERGENT B0, `(.L_x_2) ;  /* 0x0000058000007945 */ /* 0x000fe20003800200 */
[----:B------:R-:W-:Y:S01]  /*09e0*/  LOP3.LUT R7, R0, 0xffff, RZ, 0xc0, !PT ;  /* 0x0000ffff00077812 */ /* 0x000fe200078ec0ff */
[----:B------:R-:W-:Y:S01]  /*09f0*/  IMAD R5, R5, 0x199a, RZ ;  /* 0x0000199a05057824 */ /* 0x000fe200078e02ff */
[----:B------:R-:W-:Y:S01]  /*0a00*/  ISETP.NE.AND P2, PT, R22, UR7, PT ;  /* 0x0000000716007c0c */ /* 0x000fe2000bf45270 */
[----:B------:R-:W-:Y:S02]  /*0a10*/  IMAD R6, R6, 0x199a, RZ ;  /* 0x0000199a06067824 */ /* 0x000fe400078e02ff */
[----:B------:R-:W-:Y:S01]  /*0a20*/  IMAD R7, R7, 0x199a, RZ ;  /* 0x0000199a07077824 */ /* 0x000fe200078e02ff */
[----:B------:R-:W-:Y:S01]  /*0a30*/  SHF.R.U32.HI R5, RZ, 0x10, R5 ;  /* 0x00000010ff057819 */ /* 0x000fe20000011605 */
[----:B------:R-:W-:Y:S01]  /*0a40*/  @!P0 IMAD R25, R22, R25, 0x28 ;  /* 0x0000002816198424 */ /* 0x000fe200078e0219 */
[----:B------:R-:W-:-:S02]  /*0a50*/  SHF.R.U32.HI R6, RZ, 0x10, R6 ;  /* 0x00000010ff067819 */ /* 0x000fc40000011606 */
[----:B------:R-:W-:Y:S02]  /*0a60*/  PRMT R8, R5, 0x9910, RZ ;  /* 0x0000991005087816 */ /* 0x000fe400000000ff */
[----:B------:R-:W-:Y:S02]  /*0a70*/  SHF.R.U32.HI R5, RZ, 0x10, R7 ;  /* 0x00000010ff057819 */ /* 0x000fe40000011607 */
[----:B------:R-:W-:Y:S01]  /*0a80*/  PRMT R7, R6, 0x9910, RZ ;  /* 0x0000991006077816 */ /* 0x000fe200000000ff */
[----:B------:R-:W-:Y:S01]  /*0a90*/  IMAD.MOV.U32 R6, RZ, RZ, R8 ;  /* 0x000000ffff067224 */ /* 0x000fe200078e0008 */
[----:B------:R-:W-:-:S03]  /*0aa0*/  PRMT R8, R5, 0x9910, RZ ;  /* 0x0000991005087816 */ /* 0x000fc600000000ff */
[----:B------:R-:W-:Y:S02]  /*0ab0*/  IMAD R5, R6, 0xa, RZ ;  /* 0x0000000a06057824 */ /* 0x000fe400078e02ff */
[----:B------:R-:W-:Y:S02]  /*0ac0*/  IMAD R6, R7, 0xa, RZ ;  /* 0x0000000a07067824 */ /* 0x000fe400078e02ff */
[----:B------:R-:W-:Y:S02]  /*0ad0*/  IMAD.MOV R5, RZ, RZ, -R5 ;  /* 0x000000ffff057224 */ /* 0x000fe400078e0a05 */
[----:B------:R-:W-:Y:S02]  /*0ae0*/  IMAD.MOV.U32 R7, RZ, RZ, R8 ;  /* 0x000000ffff077224 */ /* 0x000fe400078e0008 */
[----:B------:R-:W-:Y:S01]  /*0af0*/  IMAD.MOV R8, RZ, RZ, -R6 ;  /* 0x000000ffff087224 */ /* 0x000fe200078e0a06 */
[----:B------:R-:W-:Y:S01]  /*0b00*/  PRMT R5, R5, 0x7710, RZ ;  /* 0x0000771005057816 */ /* 0x000fe200000000ff */
[----:B------:R-:W-:-:S03]  /*0b10*/  IMAD R6, R7, 0xa, RZ ;  /* 0x0000000a07067824 */ /* 0x000fc600078e02ff */
[----:B------:R-:W-:Y:S01]  /*0b20*/  PRMT R7, R8, 0x7710, RZ ;  /* 0x0000771008077816 */ /* 0x000fe200000000ff */
[----:B------:R-:W-:Y:S01]  /*0b30*/  IMAD.IADD R5, R5, 0x1, R22 ;  /* 0x0000000105057824 */ /* 0x000fe200078e0216 */
[----:B------:R-:W-:Y:S01]  /*0b40*/  IADD3 R22, PT, PT, R22, 0x1, RZ ;  /* 0x0000000116167810 */ /* 0x000fe20007ffe0ff */
[----:B------:R-:W-:Y:S02]  /*0b50*/  IMAD.MOV R6, RZ, RZ, -R6 ;  /* 0x000000ffff067224 */ /* 0x000fe400078e0a06 */
[----:B------:R-:W-:Y:S01]  /*0b60*/  IMAD.IADD R4, R4, 0x1, R7 ;  /* 0x0000000104047824 */ /* 0x000fe200078e0207 */
[----:B------:R-:W-:Y:S02]  /*0b70*/  PRMT R9, R5, 0x9910, RZ ;  /* 0x0000991005097816 */ /* 0x000fe400000000ff */
[----:B------:R-:W-:Y:S02]  /*0b80*/  PRMT R23, R6, 0x7710, RZ ;  /* 0x0000771006177816 */ /* 0x000fe400000000ff */
[----:B------:R-:W-:Y:S01]  /*0b90*/  PRMT R8, R4, 0x9910, RZ ;  /* 0x0000991004087816 */ /* 0x000fe200000000ff */
[----:B------:R-:W-:-:S02]  /*0ba0*/  IMAD R9, R9, 0xa, RZ ;  /* 0x0000000a09097824 */ /* 0x000fc400078e02ff */
[----:B------:R-:W-:Y:S02]  /*0bb0*/  IMAD.IADD R23, R23, 0x1, R0 ;  /* 0x0000000117177824 */ /* 0x000fe400078e0200 */
[----:B------:R-:W-:Y:S01]  /*0bc0*/  IMAD R8, R8, 0xa, RZ ;  /* 0x0000000a08087824 */ /* 0x000fe200078e02ff */
[----:B------:R-:W-:Y:S02]  /*0bd0*/  LOP3.LUT R9, R9, 0xffff, RZ, 0xc0, !PT ;  /* 0x0000ffff09097812 */ /* 0x000fe400078ec0ff */
[----:B------:R-:W-:Y:S02]  /*0be0*/  LOP3.LUT R23, R23, 0xffff, RZ, 0xc0, !PT ;  /* 0x0000ffff17177812 */ /* 0x000fe400078ec0ff */
[----:B------:R-:W-:-:S03]  /*0bf0*/  LOP3.LUT R8, R8, 0xffff, RZ, 0xc0, !PT ;  /* 0x0000ffff08087812 */ /* 0x000fc600078ec0ff */
[----:B------:R-:W-:Y:S01]  /*0c00*/  IMAD.IADD R24, R9, 0x1, R23 ;  /* 0x0000000109187824 */ /* 0x000fe200078e0217 */
[----:B------:R-:W-:Y:S06]  /*0c10*/  @P2 BRA `(.L_x_3) ;  /* 0x0000000000cc2947 */ /* 0x000fec0003800000 */
[----:B------:R-:W-:Y:S02]  /*0c20*/  ISETP.NE.AND P2, PT, R0, UR9, PT ;  /* 0x0000000900007c0c */ /* 0x000fe4000bf45270 */
[----:B------:R-:W-:Y:S02]  /*0c30*/  PLOP3.LUT P4, PT, PT, PT, PT, 0x8, 0x80 ;  /* 0x000000000080781c */ /* 0x000fe40003f8e170 */
[----:B------:R-:W-:-:S09]  /*0c40*/  PLOP3.LUT P6, PT, PT, PT, PT, 0x8, 0x80 ;  /* 0x000000000080781c */ /* 0x000fd20003fce170 */
[----:B------:R-:W-:-:S04]  /*0c50*/  @!P2 VIADD R4, R11, UR4 ;  /* 0x000000040b04ac36 */ /* 0x000fc80008000000 */
[----:B------:R-:W-:-:S04]  /*0c60*/  @!P2 IMAD.HI.U32 R5, R21, R4, RZ ;  /* 0x000000041505a227 */ /* 0x000fc800078e00ff */
[----:B------:R-:W-:-:S04]  /*0c70*/  @!P2 IMAD.MOV R5, RZ, RZ, -R5 ;  /* 0x000000ffff05a224 */ /* 0x000fc800078e0a05 */
[----:B------:R-:W-:Y:S02]  /*0c80*/  @!P2 IMAD R4, R5, UR12, R4 ;  /* 0x0000000c0504ac24 */ /* 0x000fe4000f8e0204 */
[----:B------:R-:W-:-:S03]  /*0c90*/  VIADD R5, R22, UR5 ;  /* 0x0000000516057c36 */ /* 0x000fc60008000000 */
[----:B------:R-:W-:Y:S01]  /*0ca0*/  @!P2 ISETP.GE.U32.AND P3, PT, R4, UR12, PT ;  /* 0x0000000c0400ac0c */ /* 0x000fe2000bf66070 */
[----:B------:R-:W-:-:S03]  /*0cb0*/  IMAD.HI.U32 R20, R20, R5, RZ ;  /* 0x0000000514147227 */ /* 0x000fc600078e00ff */
[----:B------:R-:W-:Y:S01]  /*0cc0*/  @!P2 PLOP3.LUT P4, PT, P3, PT, PT, 0x80, 0x8 ;  /* 0x000000000008a81c */ /* 0x000fe20001f8f070 */
[----:B------:R-:W-:Y:S01]  /*0cd0*/  IMAD.MOV R20, RZ, RZ, -R20 ;  /* 0x000000ffff147224 */ /* 0x000fe200078e0a14 */
[----:B------:R-:W-:-:S03]  /*0ce0*/  ISETP.NE.AND P3, PT, R0, RZ, PT ;  /* 0x000000ff0000720c */ /* 0x000fc60003f65270 */
[----:B------:R-:W-:-:S08]  /*0cf0*/  IMAD R5, R20, UR13, R5 ;  /* 0x0000000d14057c24 */ /* 0x000fd0000f8e0205 */
[----:B------:R-:W-:Y:S01]  /*0d00*/  @P4 VIADD R4, R4, -UR12 ;  /* 0x8000000c04044c36 */ /* 0x000fe20008000000 */
[----:B------:R-:W-:Y:S01]  /*0d10*/  ISETP.GE.U32.AND P4, PT, R5, UR13, PT ;  /* 0x0000000d05007c0c */ /* 0x000fe2000bf86070 */
[----:B------:R-:W-:-:S04]  /*0d20*/  @!P3 VIADD R6, R10, 0xffffffff ;  /* 0xffffffff0a06b836 */ /* 0x000fc80000000000 */
[----:B------:R-:W-:-:S04]  /*0d30*/  @!P3 IMAD.HI.U32 R21, R21, R6, RZ ;  /* 0x000000061515b227 */ /* 0x000fc800078e00ff */
[----:B------:R-:W-:-:S04]  /*0d40*/  @!P3 IMAD.MOV R21, RZ, RZ, -R21 ;  /* 0x000000ffff15b224 */ /* 0x000fc800078e0a15 */
[----:B------:R-:W-:Y:S02]  /*0d50*/  @!P3 IMAD R6, R21, UR12, R6 ;  /* 0x0000000c1506bc24 */ /* 0x000fe4000f8e0206 */
[----:B------:R-:W-:Y:S01]  /*0d60*/  @P4 VIADD R5, R5, -UR13 ;  /* 0x8000000d05054c36 */ /* 0x000fe20008000000 */
[----:B------:R-:W-:Y:S02]  /*0d70*/  @!P2 ISETP.GE.U32.AND P4, PT, R4, UR12, PT ;  /* 0x0000000c0400ac0c */ /* 0x000fe4000bf86070 */
[----:B------:R-:W-:-:S04]  /*0d80*/  @!P3 ISETP.GE.U32.AND P5, PT, R6, UR12, PT ;  /* 0x0000000c0600bc0c */ /* 0x000fc8000bfa6070 */
[----:B------:R-:W-:Y:S02]  /*0d90*/  @!P3 PLOP3.LUT P6, PT, P5, PT, PT, 0x80, 0x8 ;  /* 0x000000000008b81c */ /* 0x000fe40002fcf070 */
[----:B------:R-:W-:Y:S02]  /*0da0*/  PLOP3.LUT P5, PT, PT, PT, PT, 0x8, 0x80 ;  /* 0x000000000080781c */ /* 0x000fe40003fae170 */
[----:B------:R-:W-:Y:S02]  /*0db0*/  @!P2 PLOP3.LUT P5, PT, P4, PT, PT, 0x80, 0x8 ;  /* 0x000000000008a81c */ /* 0x000fe400027af070 */
[----:B------:R-:W-:-:S07]  /*0dc0*/  PLOP3.LUT P4, PT, PT, PT, PT, 0x8, 0x80 ;  /* 0x000000000080781c */ /* 0x000fce0003f8e170 */
[----:B------:R-:W-:-:S04]  /*0dd0*/  @P6 VIADD R6, R6, -UR12 ;  /* 0x8000000c06066c36 */ /* 0x000fc80008000000 */
[----:B------:R-:W-:Y:S02]  /*0de0*/  @P5 IADD3 R4, PT, PT, R4, -UR12, RZ ;  /* 0x8000000c04045c10 */ /* 0x000fe4000fffe0ff */
[----:B------:R-:W-:Y:S02]  /*0df0*/  @!P3 ISETP.GE.U32.AND P6, PT, R6, UR12, PT ;  /* 0x0000000c0600bc0c */ /* 0x000fe4000bfc6070 */
[----:B------:R-:W-:Y:S02]  /*0e00*/  ISETP.NE.U32.AND P5, PT, RZ, UR13, PT ;  /* 0x0000000dff007c0c */ /* 0x000fe4000bfa5070 */
[----:B------:R-:W-:Y:S02]  /*0e10*/  @!P3 PLOP3.LUT P4, PT, P6, PT, PT, 0x80, 0x8 ;  /* 0x000000000008b81c */ /* 0x000fe4000378f070 */
[----:B------:R-:W-:-:S11]  /*0e20*/  ISETP.GE.U32.AND P6, PT, R5, UR13, PT ;  /* 0x0000000d05007c0c */ /* 0x000fd6000bfc6070 */
        /* <DEDUP_REMOVED lines=15> */
[----:B--2---:R0:W-:Y:S04]  /*0f20*/  STS [R15+0x2c], R4 ;  /* 0x00002c040f007388 */ /* 0x0041e80000000800 */
[----:B---3--:R0:W-:Y:S04]  /*0f30*/  @!P3 STS [R15+0x28], R6 ;  /* 0x000028060f00b388 */ /* 0x0081e80000000800 */
[----:B----4-:R0:W-:Y:S02]  /*0f40*/  @!P2 STS [R15+0x30], R2 ;  /* 0x000030020f00a388 */ /* 0x0101e40000000800 */
.L_x_3:
[----:B------:R-:W-:Y:S05]  /*0f50*/  BSYNC.RECONVERGENT B0 ;  /* 0x0000000000007941 */ /* 0x000fea0003800200 */
.L_x_2:
[----:B-----5:R-:W-:Y:S01]  /*0f60*/  STS [R15+0x4], R12 ;  /* 0x0000040c0f007388 */ /* 0x020fe20000000800 */
[----:B0-----:R-:W-:Y:S01]  /*0f70*/  IMAD.IADD R2, R8, 0x1, R23 ;  /* 0x0000000108027824 */ /* 0x001fe200078e0217 */
[----:B------:R-:W-:Y:S01]  /*0f80*/  LEA R24, R24, UR6, 0x2 ;  /* 0x0000000618187c11 */ /* 0x000fe2000f8e10ff */
[----:B------:R-:W-:Y:S01]  /*0f90*/  BSSY.RECONVERGENT B0, `(.L_x_4) ;  /* 0x0000014000007945 */ /* 0x000fe20003800200 */
[----:B------:R-:W-:Y:S02]  /*0fa0*/  @!P0 STS [R25+UR6], R14 ;  /* 0x0000000e19008988 */ /* 0x000fe40008000806 */
[----:B------:R-:W-:Y:S02]  /*0fb0*/  LEA R4, R2, UR6, 0x2 ;  /* 0x0000000602047c11 */ /* 0x000fe4000f8e10ff */
[----:B------:R-:W-:Y:S01]  /*0fc0*/  @!P1 STS [R15+0x8], R16 ;  /* 0x000008100f009388 */ /* 0x000fe20000000800 */
[----:B------:R-:W-:Y:S06]  /*0fd0*/  BAR.SYNC.DEFER_BLOCKING 0x0 ;  /* 0x0000000000007b1d */ /* 0x000fec0000010000 */
[----:B------:R-:W0:Y:S04]  /*0fe0*/  LDS R4, [R4] ;  /* 0x0000000004047984 */ /* 0x000e280000000800 */
[----:B------:R-:W1:Y:S01]  /*0ff0*/  LDS R24, [R24] ;  /* 0x0000000018187984 */ /* 0x000e620000000800 */
[----:B0-----:R-:W-:-:S02]  /*1000*/  ISETP.NE.AND P2, PT, R4, 0x2, PT ;  /* 0x000000020400780c */ /* 0x001fc40003f45270 */
[C---:B-1----:R-:W-:Y:S02]  /*1010*/  ISETP.NE.AND P0, PT, R24.reuse, 0x2, PT ;  /* 0x000000021800780c */ /* 0x042fe40003f05270 */
[----:B------:R-:W-:Y:S02]  /*1020*/  ISETP.NE.AND P1, PT, R24, 0x1, PT ;  /* 0x000000011800780c */ /* 0x000fe40003f25270 */
[----:B------:R-:W-:Y:S02]  /*1030*/  SEL R3, RZ, 0x1, P0 ;  /* 0x00000001ff037807 */ /* 0x000fe40000000000 */
[----:B------:R-:W-:-:S05]  /*1040*/  SEL R2, RZ, 0x1, P1 ;  /* 0x00000001ff027807 */ /* 0x000fca0000800000 */
[----:B------:R-:W-:Y:S05]  /*1050*/  @!P2 BRA `(.L_x_5) ;  /* 0x000000000014a947 */ /* 0x000fea0003800000 */
[----:B------:R-:W-:-:S13]  /*1060*/  ISETP.NE.AND P0, PT, R4, 0x1, PT ;  /* 0x000000010400780c */ /* 0x000fda0003f05270 */
[----:B------:R-:W-:Y:S05]  /*1070*/  @P0 BRA `(.L_x_6) ;  /* 0x0000000000140947 */ /* 0x000fea0003800000 */
[----:B------:R-:W-:-:S05]  /*1080*/  IMAD.MOV.U32 R2, RZ, RZ, 0x2 ;  /* 0x00000002ff027424 */ /* 0x000fca00078e00ff */
[----:B------:R-:W-:Y:S01]  /*1090*/  SEL R2, R2, 0x1, !P1 ;  /* 0x0000000102027807 */ /* 0x000fe20004800000 */
[----:B------:R-:W-:Y:S06]  /*10a0*/  BRA `(.L_x_6) ;  /* 0x0000000000087947 */ /* 0x000fec0003800000 */
.L_x_5:
[----:B------:R-:W-:-:S05]  /*10b0*/  IMAD.MOV.U32 R3, RZ, RZ, 0x2 ;  /* 0x00000002ff037424 */ /* 0x000fca00078e00ff */
[----:B------:R-:W-:-:S07]  /*10c0*/  SEL R3, R3, 0x1, !P0 ;  /* 0x0000000103037807 */ /* 0x000fce0004000000 */
.L_x_6:
[----:B------:R-:W-:Y:S05]  /*10d0*/  BSYNC.RECONVERGENT B0 ;  /* 0x0000000000007941 */ /* 0x000fea0003800200 */
.L_x_4:
[----:B------:R-:W-:Y:S01]  /*10e0*/  LOP3.LUT R4, R11, 0xffff, RZ, 0xc0, !PT ;  /* 0x0000ffff0b047812 */ /* 0x000fe200078ec0ff */
[----:B------:R-:W-:Y:S04]  /*10f0*/  BSSY.RECONVERGENT B0, `(.L_x_7) ;  /* 0x0000013000007945 */ /* 0x000fe80003800200 */
[----:B------:R-:W-:-:S05]  /*1100*/  IMAD R4, R4, 0x199a, RZ ;  /* 0x0000199a04047824 */ /* 0x000fca00078e02ff */
[----:B------:R-:W-:-:S04]  /*1110*/  SHF.R.U32.HI R4, RZ, 0x10, R4 ;  /* 0x00000010ff047819 */ /* 0x000fc80000011604 */
[----:B------:R-:W-:-:S05]  /*1120*/  PRMT R4, R4, 0x9910, RZ ;  /* 0x0000991004047816 */ /* 0x000fca00000000ff */
[----:B------:R-:W-:-:S04]  /*1130*/  IMAD R4, R4, 0xa, RZ ;  /* 0x0000000a04047824 */ /* 0x000fc800078e02ff */
[----:B------:R-:W-:-:S05]  /*1140*/  IMAD.MOV R4, RZ, RZ, -R4 ;  /* 0x000000ffff047224 */ /* 0x000fca00078e0a04 */
[----:B------:R-:W-:-:S05]  /*1150*/  PRMT R4, R4, 0x7710, RZ ;  /* 0x0000771004047816 */ /* 0x000fca00000000ff */
[----:B------:R-:W-:-:S05]  /*1160*/  IMAD.IADD R11, R11, 0x1, R4 ;  /* 0x000000010b0b7824 */ /* 0x000fca00078e0204 */
[----:B------:R-:W-:-:S05]  /*1170*/  LOP3.LUT R11, R11, 0xffff, RZ, 0xc0, !PT ;  /* 0x0000ffff0b0b7812 */ /* 0x000fca00078ec0ff */
[----:B------:R-:W-:-:S05]  /*1180*/  IMAD.IADD R4, R9, 0x1, R11 ;  /* 0x0000000109047824 */ /* 0x000fca00078e020b */
[----:B------:R-:W-:-:S06]  /*1190*/  LEA R4, R4, UR6, 0x2 ;  /* 0x0000000604047c11 */ /* 0x000fcc000f8e10ff */
[----:B------:R-:W0:Y:S02]  /*11a0*/  LDS R4, [R4] ;  /* 0x0000000004047984 */ /* 0x000e240000000800 */
[----:B0-----:R-:W-:-:S13]  /*11b0*/  ISETP.NE.AND P0, PT, R4, 0x1, PT ;  /* 0x000000010400780c */ /* 0x001fda0003f05270 */
[----:B------:R-:W-:Y:S05]  /*11c0*/  @!P0 BRA `(.L_x_8) ;  /* 0x0000000000108947 */ /* 0x000fea0003800000 */
[----:B------:R-:W-:-:S13]  /*11d0*/  ISETP.NE.AND P0, PT, R4, 0x2, PT ;  /* 0x000000020400780c */ /* 0x000fda0003f05270 */
[----:B------:R-:W-:Y:S05]  /*11e0*/  @P0 BRA `(.L_x_9) ;  /* 0x00000000000c0947 */ /* 0x000fea0003800000 */
[----:B------:R-:W-:Y:S01]  /*11f0*/  VIADD R3, R3, 0x1 ;  /* 0x0000000103037836 */ /* 0x000fe20000000000 */
[----:B------:R-:W-:Y:S06]  /*1200*/  BRA `(.L_x_9) ;  /* 0x0000000000047947 */ /* 0x000fec0003800000 */
.L_x_8:
[----:B------:R-:W-:-:S07]  /*1210*/  VIADD R2, R2, 0x1 ;  /* 0x0000000102027836 */ /* 0x000fce0000000000 */
.L_x_9:
[----:B------:R-:W-:Y:S05]  /*1220*/  BSYNC.RECONVERGENT B0 ;  /* 0x0000000000007941 */ /* 0x000fea0003800200 */
.L_x_7:
[----:B------:R-:W-:Y:S01]  /*1230*/  IMAD.IADD R11, R8, 0x1, R11 ;  /* 0x00000001080b7824 */ /* 0x000fe200078e020b */
[----:B------:R-:W-:Y:S04]  /*1240*/  BSSY.RECONVERGENT B0, `(.L_x_10) ;  /* 0x000000a000007945 */ /* 0x000fe80003800200 */
[----:B------:R-:W-:-:S06]  /*1250*/  LEA R11, R11, UR6, 0x2 ;  /* 0x000000060b0b7c11 */ /* 0x000fcc000f8e10ff */
[----:B------:R-:W0:Y:S02]  /*1260*/  LDS R11, [R11] ;  /* 0x000000000b0b7984 */ /* 0x000e240000000800 */
[----:B0-----:R-:W-:-:S13]  /*1270*/  ISETP.NE.AND P0, PT, R11, 0x1, PT ;  /* 0x000000010b00780c */ /* 0x001fda0003f05270 */
[----:B------:R-:W-:Y:S05]  /*1280*/  @!P0 BRA `(.L_x_11) ;  /* 0x0000000000108947 */ /* 0x000fea0003800000 */
[----:B------:R-:W-:-:S13]  /*1290*/  ISETP.NE.AND P0, PT, R11, 0x2, PT ;  /* 0x000000020b00780c */ /* 0x000fda0003f05270 */
[----:B------:R-:W-:Y:S05]  /*12a0*/  @P0 BRA `(.L_x_12) ;  /* 0x00000000000c0947 */ /* 0x000fea0003800000 */
[----:B------:R-:W-:Y:S01]  /*12b0*/  IADD3 R3, PT, PT, R3, 0x1, RZ ;  /* 0x0000000103037810 */ /* 0x000fe20007ffe0ff */
[----:B------:R-:W-:Y:S06]  /*12c0*/  BRA `(.L_x_12) ;  /* 0x0000000000047947 */ /* 0x000fec0003800000 */
.L_x_11:
[----:B------:R-:W-:-:S07]  /*12d0*/  VIADD R2, R2, 0x1 ;  /* 0x0000000102027836 */ /* 0x000fce0000000000 */
.L_x_12:
[----:B------:R-:W-:Y:S05]  /*12e0*/  BSYNC.RECONVERGENT B0 ;  /* 0x0000000000007941 */ /* 0x000fea0003800200 */
.L_x_10:
[----:B------:R-:W-:Y:S01]  /*12f0*/  VIADD R0, R0, 0x2 ;  /* 0x0000000200007836 */ /* 0x000fe20000000000 */
[----:B------:R-:W-:Y:S04]  /*1300*/  BSSY.RECONVERGENT B0, `(.L_x_13) ;  /* 0x0000014000007945 */ /* 0x000fe80003800200 */
[----:B------:R-:W-:-:S05]  /*1310*/  LOP3.LUT R4, R0, 0xffff, RZ, 0xc0, !PT ;  /* 0x0000ffff00047812 */ /* 0x000fca00078ec0ff */
        /* <DEDUP_REMOVED lines=17> */
.L_x_14:
[----:B------:R-:W-:-:S07]  /*1430*/  VIADD R2, R2, 0x1 ;  /* 0x0000000102027836 */ /* 0x000fce0000000000 */
.L_x_15:
[----:B------:R-:W-:Y:S05]  /*1440*/  BSYNC.RECONVERGENT B0 ;  /* 0x0000000000007941 */ /* 0x000fea0003800200 */
.L_x_13:
        /* <DEDUP_REMOVED lines=10> */
.L_x_17:
[----:B------:R-:W-:-:S07]  /*14f0*/  VIADD R2, R2, 0x1 ;  /* 0x0000000102027836 */ /* 0x000fce0000000000 */
.L_x_18:
[----:B------:R-:W-:Y:S05]  /*1500*/  BSYNC.RECONVERGENT B0 ;  /* 0x0000000000007941 */ /* 0x000fea0003800200 */
.L_x_16:
[----:B------:R-:W-:Y:S01]  /*1510*/  LOP3.LUT R4, R22, 0xffff, RZ, 0xc0, !PT ;  /* 0x0000ffff16047812 */ /* 0x000fe200078ec0ff */
[----:B------:R-:W-:Y:S04]  /*1520*/  BSSY.RECONVERGENT B0, `(.L_x_19) ;  /* 0x0000015000007945 */ /* 0x000fe80003800200 */
[----:B------:R-:W-:-:S05]  /*1530*/  IMAD R4, R4, 0x199a, RZ ;  /* 0x0000199a04047824 */ /* 0x000fca00078e02ff */
[----:B------:R-:W-:-:S04]  /*1540*/  SHF.R.U32.HI R4, RZ, 0x10, R4 ;  /* 0x00000010ff047819 */ /* 0x000fc80000011604 */
[----:B------:R-:W-:-:S05]  /*1550*/  PRMT R4, R4, 0x9910, RZ ;  /* 0x0000991004047816 */ /* 0x000fca00000000ff */
[----:B------:R-:W-:-:S05]  /*1560*/  IMAD R4, R4, 0xa, RZ ;  /* 0x0000000a04047824 */ /* 0x000fca00078e02ff */
[----:B------:R-:W-:-:S04]  /*1570*/  IADD3 R4, PT, PT, RZ, -R4, RZ ;  /* 0x80000004ff047210 */ /* 0x000fc80007ffe0ff */
[----:B------:R-:W-:-:S05]  /*1580*/  PRMT R5, R4, 0x7710, RZ ;  /* 0x0000771004057816 */ /* 0x000fca00000000ff */
[----:B------:R-:W-:-:S05]  /*1590*/  IMAD.IADD R22, R22, 0x1, R5 ;  /* 0x0000000116167824 */ /* 0x000fca00078e0205 */
[----:B------:R-:W-:-:S05]  /*15a0*/  PRMT R4, R22, 0x9910, RZ ;  /* 0x0000991016047816 */ /* 0x000fca00000000ff */
[----:B------:R-:W-:-:S05]  /*15b0*/  IMAD R4, R4, 0xa, RZ ;  /* 0x0000000a04047824 */ /* 0x000fca00078e02ff */
        /* <DEDUP_REMOVED lines=10> */
.L_x_20:
[----:B------:R-:W-:-:S07]  /*1660*/  VIADD R3, R3, 0x1 ;  /* 0x0000000103037836 */ /* 0x000fce0000000000 */
.L_x_21:
[----:B------:R-:W-:Y:S05]  /*1670*/  BSYNC.RECONVERGENT B0 ;  /* 0x0000000000007941 */ /* 0x000fea0003800200 */
.L_x_19:
        /* <DEDUP_REMOVED lines=10> */
.L_x_23:
[----:B------:R-:W-:-:S07]  /*1720*/  VIADD R3, R3, 0x1 ;  /* 0x0000000103037836 */ /* 0x000fce0000000000 */
.L_x_24:
[----:B------:R-:W-:Y:S05]  /*1730*/  BSYNC.RECONVERGENT B0 ;  /* 0x0000000000007941 */ /* 0x000fea0003800200 */
.L_x_22:
[----:B------:R-:W-:Y:S01]  /*1740*/  ISETP.NE.AND P0, PT, R12, RZ, PT ;  /* 0x000000ff0c00720c */ /* 0x000fe20003f05270 */
[----:B------:R-:W0:Y:S01]  /*1750*/  LDC.64 R4, c[0x0][0x388] ;  /* 0x0000e200ff047b82 */ /* 0x000e220000000a00 */
[----:B------:R-:W-:-:S11]  /*1760*/  IMAD.IADD R0, R2, 0x1, R3 ;  /* 0x0000000102007824 */ /* 0x000fd600078e0203 */
[----:B------:R-:W-:Y:S01]  /*1770*/  @!P0 ISETP.GE.U32.AND P1, PT, R2, R3, PT ;  /* 0x000000030200820c */ /* 0x000fe20003f26070 */
[----:B------:R-:W-:Y:S01]  /*1780*/  @!P0 IMAD.MOV.U32 R3, RZ, RZ, 0x2 ;  /* 0x00000002ff038424 */ /* 0x000fe200078e00ff */
[C---:B------:R-:W-:Y:S02]  /*1790*/  @P0 LOP3.LUT R2, R0.reuse, 0x1fe, RZ, 0xc0, !PT ;  /* 0x000001fe00020812 */ /* 0x040fe400078ec0ff */
[----:B------:R-:W-:Y:S02]  /*17a0*/  @!P0 ISETP.NE.AND P2, PT, R0, 0x3, PT ;  /* 0x000000030000880c */ /* 0x000fe40003f45270 */
[----:B------:R-:W-:Y:S01]  /*17b0*/  @!P0 SEL R0, R3, 0x1, !P1 ;  /* 0x0000000103008807 */ /* 0x000fe20004800000 */
[----:B------:R-:W-:Y:S01]  /*17c0*/  IMAD R3, R13, UR12, R10 ;  /* 0x0000000c0d037c24 */ /* 0x000fe2000f8e020a */
[----:B------:R-:W-:Y:S02]  /*17d0*/  @P0 ISETP.NE.AND P1, PT, R2, 0x2, PT ;  /* 0x000000020200080c */ /* 0x000fe40003f25270 */
[----:B------:R-:W-:Y:S01]  /*17e0*/  @!P0 SEL R7, R0, RZ, !P2 ;  /* 0x000000ff00078207 */ /* 0x000fe20005000000 */
[----:B0-----:R-:W-:Y:S01]  /*17f0*/  IMAD.WIDE R2, R3, 0x4, R4 ;  /* 0x0000000403027825 */ /* 0x001fe200078e0204 */
[----:B------:R-:W-:-:S05]  /*1800*/  @P0 SEL R7, R12, RZ, !P1 ;  /* 0x000000ff0c070207 */ /* 0x000fca0004800000 */
[----:B------:R-:W-:Y:S01]  /*1810*/  STG.E desc[UR10][R2.64], R7 ;  /* 0x0000000702007986 */ /* 0x000fe2000c10190a */
[----:B------:R-:W-:Y:S05]  /*1820*/  EXIT ;  /* 0x000000000000794d */ /* 0x000fea0003800000 */
.L_x_25:
[----:B------:R-:W-:-:S00]  /*1830*/  BRA `(.L_x_25) ;  /* 0xfffffffc00fc7947 */ /* 0x000fc0000383ffff */
[----:B------:R-:W-:-:S00]  /*1840*/  NOP ;  /* 0x0000000000007918 */ /* 0x000fc00000000000 */
        /* <DEDUP_REMOVED lines=11> */
.L_x_27:


//--------------------- .text._Z11init_kernelPii  --------------------------
	.section	.text._Z11init_kernelPii,"ax",@progbits
	.align	128
        .global         _Z11init_kernelPii
        .type           _Z11init_kernelPii,@function
        .size           _Z11init_kernelPii,(.L_x_28 - _Z11init_kernelPii)
        .other          _Z11init_kernelPii,@"STO_CUDA_ENTRY STV_DEFAULT"
_Z11init_kernelPii:
.text._Z11init_kernelPii:
[----:B------:R-:W-:Y:S01]  /*0000*/  LDC R1, c[0x0][0x37c] ;  /* 0x0000df00ff017b82 */ /* 0x000fe20000000800 */
[----:B------:R-:W0:Y:S07]  /*0010*/  S2R R11, SR_TID.X ;  /* 0x00000000000b7919 */ /* 0x000e2e0000002100 */
[----:B------:R-:W0:Y:S01]  /*0020*/  S2UR UR6, SR_CTAID.X ;  /* 0x00000000000679c3 */ /* 0x000e220000002500 */
[----:B------:R-:W-:Y:S01]  /*0030*/  HFMA2 R2, -RZ, RZ, 1.107421875, -15096 ;  /* 0x3c6ef35fff027431 */ /* 0x000fe200000001ff */
[----:B------:R-:W-:Y:S01]  /*0040*/  MOV R3, 0x0 ;  /* 0x0000000000037802 */ /* 0x000fe20000000f00 */
[----:B------:R-:W1:Y:S01]  /*0050*/  S2R R12, SR_TID.Y ;  /* 0x00000000000c7919 */ /* 0x000e620000002200 */
[----:B------:R-:W2:Y:S04]  /*0060*/  LDCU UR8, c[0x0][0x388] ;  /* 0x00007100ff0877ac */ /* 0x000ea80008000800 */
[----:B------:R-:W0:Y:S01]  /*0070*/  LDC R0, c[0x0][0x360] ;  /* 0x0000d800ff007b82 */ /* 0x000e220000000800 */
[----:B------:R-:W3:Y:S07]  /*0080*/  LDCU.64 UR4, c[0x0][0x358] ;  /* 0x00006b00ff0477ac */ /* 0x000eee0008000a00 */
[----:B------:R-:W4:Y:S08]  /*0090*/  S2UR UR7, SR_CTAID.Y ;  /* 0x00000000000779c3 */ /* 0x000f300000002600 */
[----:B------:R-:W4:Y:S08]  /*00a0*/  LDC R10, c[0x0][0x364] ;  /* 0x0000d900ff0a7b82 */ /* 0x000f300000000800 */
[----:B------:R-:W5:Y:S01]  /*00b0*/  LDC.64 R8, c[0x0][0x380] ;  /* 0x0000e000ff087b82 */ /* 0x000f620000000a00 */
[----:B0-----:R-:W-:Y:S01]  /*00c0*/  IMAD R0, R0, UR6, R11 ;  /* 0x0000000600007c24 */ /* 0x001fe2000f8e020b */
[----:B-1----:R-:W-:-:S05]  /*00d0*/  IADD3 R5, PT, PT, R11, UR6, R12 ;  /* 0x000000060b057c10 */ /* 0x002fca000fffe00c */
[----:B------:R-:W-:-:S06]  /*00e0*/  IMAD.WIDE.U32 R2, R5, 0x19660d, R2 ;  /* 0x0019660d05027825 */ /* 0x000fcc00078e0002 */
[----:B------:R-:W-:-:S04]  /*00f0*/  IMAD.WIDE.U32 R6, R3, 0x55555556, RZ ;  /* 0x5555555603067825 */ /* 0x000fc800078e00ff */
[----:B------:R-:W-:-:S04]  /*0100*/  IMAD.WIDE.U32 R4, R2, 0x55555556, RZ ;  /* 0x5555555602047825 */ /* 0x000fc800078e00ff */
[----:B------:R-:W-:-:S04]  /*0110*/  IMAD.WIDE.U32 R6, R2, 0x55555555, R6 ;  /* 0x5555555502067825 */ /* 0x000fc800078e0006 */
[----:B----4-:R-:W-:Y:S01]  /*0120*/  IMAD R11, R10, UR7, R12 ;  /* 0x000000070a0b7c24 */ /* 0x010fe2000f8e020c */
[----:B------:R-:W-:-:S03]  /*0130*/  IADD3 RZ, P0, PT, R5, R6, RZ ;  /* 0x0000000605ff7210 */ /* 0x000fc60007f1e0ff */
[----:B--2---:R-:W-:Y:S02]  /*0140*/  IMAD R5, R11, UR8, R0 ;  /* 0x000000080b057c24 */ /* 0x004fe4000f8e0200 */
[----:B------:R-:W-:Y:S02]  /*0150*/  IMAD.X R7, R3, 0x55555555, R7, P0 ;  /* 0x5555555503077824 */ /* 0x000fe400000e0607 */
[----:B-----5:R-:W-:-:S04]  /*0160*/  IMAD.WIDE R4, R5, 0x4, R8 ;  /* 0x0000000405047825 */ /* 0x020fc800078e0208 */
[----:B------:R-:W-:-:S05]  /*0170*/  IMAD R7, R7, -0x3, R2 ;  /* 0xfffffffd07077824 */ /* 0x000fca00078e0202 */
[----:B---3--:R-:W-:Y:S01]  /*0180*/  STG.E desc[UR4][R4.64], R7 ;  /* 0x0000000704007986 */ /* 0x008fe2000c101904 */
[----:B------:R-:W-:Y:S05]  /*0190*/  EXIT ;  /* 0x000000000000794d */ /* 0x000fea0003800000 */
.L_x_26:
        /* <DEDUP_REMOVED lines=14> */
.L_x_28:


//--------------------- .nv.shared._Z11life_kernelPiS_ii --------------------------
	.section	.nv.shared._Z11life_kernelPiS_ii,"aw",@nobits
	.sectionflags	@""
	.align	16
	.zero		1024


//--------------------- .nv.shared.reserved.0     --------------------------
	.section	.nv.shared.reserved.0,"aw",@nobits
	.weak		__nv_reservedSMEM_offset_0_alias
	.size		__nv_reservedSMEM_offset_0_alias, 0, 64
	.other		__nv_reservedSMEM_offset_0_alias,@"STO_CUDA_RESERVED_SHARED STV_DEFAULT"
__nv_reservedSMEM_offset_0_alias:
	.zero		0
	.zero		64


//--------------------- .nv.shared._Z11init_kernelPii --------------------------
	.section	.nv.shared._Z11init_kernelPii,"aw",@nobits
	.sectionflags	@""
	.align	16
	.zero		1024


//--------------------- .nv.constant0._Z11life_kernelPiS_ii --------------------------
	.section	.nv.constant0._Z11life_kernelPiS_ii,"a",@progbits
	.sectionflags	@""
	.align	4
.nv.constant0._Z11life_kernelPiS_ii:
	.zero		920


//--------------------- .nv.constant0._Z11init_kernelPii --------------------------
	.section	.nv.constant0._Z11init_kernelPii,"a",@progbits
	.sectionflags	@""
	.align	4
.nv.constant0._Z11init_kernelPii:
	.zero		908


//--------------------- SYMBOLS --------------------------

	.type		.nv.reservedSmem.offset0,@object
	.size		.nv.reservedSmem.offset0,0x4
	.type		.nv.reservedSmem.cap,@object
	.size		.nv.reservedSmem.cap,0x4
